def matmul_kernel(
    a_ptr,
    b_ptr,
    c_ptr,
    M,
    N,
    K,
    stride_am,
    stride_ak,
    stride_bk,
    stride_bn,
    stride_cm,
    stride_cn,
    BLOCK_M: tl.constexpr,
    BLOCK_N: tl.constexpr,
    BLOCK_K: tl.constexpr,
    GROUP_M: tl.constexpr,
):
    pid = tl.program_id(axis=0)
    num_pid_m = tl.cdiv(M, BLOCK_M)
    num_pid_n = tl.cdiv(N, BLOCK_N)
    num_pid_in_group = GROUP_M * num_pid_n
    group_id = pid // num_pid_in_group
    first_pid_m = group_id * GROUP_M
    group_size_m = min(num_pid_m - first_pid_m, GROUP_M)
    pid_m = first_pid_m + ((pid % num_pid_in_group) % group_size_m)
    pid_n = (pid % num_pid_in_group) // group_size_m

    offs_am = (pid_m * BLOCK_M + tl.arange(0, BLOCK_M)) % M
    offs_bn = (pid_n * BLOCK_N + tl.arange(0, BLOCK_N)) % N
    offs_k = tl.arange(0, BLOCK_K)
    a_ptrs = a_ptr + offs_am[:, None] * stride_am + offs_k[None, :] * stride_ak
    b_ptrs = b_ptr + offs_k[:, None] * stride_bk + offs_bn[None, :] * stride_bn

    acc = tl.zeros((BLOCK_M, BLOCK_N), dtype=tl.float32)
    for kk in range(0, tl.cdiv(K, BLOCK_K)):
        a = tl.load(a_ptrs, mask=offs_k[None, :] < K - kk * BLOCK_K, other=0.0)
        b = tl.load(b_ptrs, mask=offs_k[:, None] < K - kk * BLOCK_K, other=0.0)
        acc = tl.dot(a, b, acc)
        a_ptrs += BLOCK_K * stride_ak
        b_ptrs += BLOCK_K * stride_bk

    c = acc.to(c_ptr.dtype.element_ty)
    offs_cm = pid_m * BLOCK_M + tl.arange(0, BLOCK_M)
    offs_cn = pid_n * BLOCK_N + tl.arange(0, BLOCK_N)
    c_ptrs = c_ptr + offs_cm[:, None] * stride_cm + offs_cn[None, :] * stride_cn
    mask = (offs_cm[:, None] < M) & (offs_cn[None, :] < N)
    tl.store(c_ptrs, c, mask=mask)

# config = {"BLOCK_K": 128, "BLOCK_M": 32, "BLOCK_N": 16, "GROUP_M": 8, "arch": "sm_80", "dtype": "bf16", "num_ctas": 1, "num_stages": 2, "num_warps": 2}
# arch = sm_80


// ===== COMPILED SASS (sm_80) =====

	.target	sm_80

	.elftype	@"ET_EXEC"


//--------------------- .note.nv.tkinfo           --------------------------
	.section	.note.nv.tkinfo,"",@"SHT_NOTE"
	.sectionflags	@"SHF_NOTE_NV_TKINFO"
	.tkinfo
        /*0018*/ 	.word	0x00000002
        /*0030*/ 	.string	""
        /*0030*/ 	.string	"ptxas"
        /*0030*/ 	.string	"Cuda compilation tools, release 13.0, V13.0.88"
        /*0030*/ 	.string	"Build cuda_13.0.r13.0/compiler.36424714_0"
        /*0030*/ 	.string	"-v  -suppress-debug-info  -lineinfo  -arch sm_80 "



//--------------------- .note.nv.cuinfo           --------------------------
	.section	.note.nv.cuinfo,"",@"SHT_NOTE"
	.sectionflags	@"SHF_NOTE_NV_CUINFO"
        /*0018*/ 	.short	0x0002
        /*001a*/ 	.short	0x0050
        /*001c*/ 	.short	0x0082
	.zero		2


//--------------------- .nv.info                  --------------------------
	.section	.nv.info,"",@"SHT_CUDA_INFO"
	.align	4


	//----- nvinfo : EIATTR_REGCOUNT
	.align		4
        /*0000*/ 	.byte	0x04, 0x2f
        /*0002*/ 	.short	(.L_1 - .L_0)
	.align		4
.L_0:
        /*0004*/ 	.word	index@(matmul_kernel)
        /*0008*/ 	.word	0x000000ff


	//----- nvinfo : EIATTR_FRAME_SIZE
	.align		4
.L_1:
        /*000c*/ 	.byte	0x04, 0x11
        /*000e*/ 	.short	(.L_3 - .L_2)
	.align		4
.L_2:
        /*0010*/ 	.word	index@(matmul_kernel)
        /*0014*/ 	.word	0x00000000


	//----- nvinfo : EIATTR_MIN_STACK_SIZE
	.align		4
.L_3:
        /*0018*/ 	.byte	0x04, 0x12
        /*001a*/ 	.short	(.L_5 - .L_4)
	.align		4
.L_4:
        /*001c*/ 	.word	index@(matmul_kernel)
        /*0020*/ 	.word	0x00000000
.L_5:


//--------------------- .nv.info.matmul_kernel    --------------------------
	.section	.nv.info.matmul_kernel,"",@"SHT_CUDA_INFO"
	.sectionflags	@""
	.align	4


	//----- nvinfo : EIATTR_CUDA_API_VERSION
	.align		4
        /*0000*/ 	.byte	0x04, 0x37
        /*0002*/ 	.short	(.L_7 - .L_6)
.L_6:
        /*0004*/ 	.word	0x00000082


	//----- nvinfo : EIATTR_SW2861232_WAR
	.align		4
.L_7:
        /*0008*/ 	.byte	0x01, 0x35
	.zero		2


	//----- nvinfo : EIATTR_PARAM_CBANK
	.align		4
        /*000c*/ 	.byte	0x04, 0x0a
        /*000e*/ 	.short	(.L_9 - .L_8)
	.align		4
.L_8:
        /*0010*/ 	.word	index@(.nv.constant0.matmul_kernel)
        /*0014*/ 	.short	0x0160
        /*0016*/ 	.short	0x0050


	//----- nvinfo : EIATTR_CBANK_PARAM_SIZE
	.align		4
.L_9:
        /*0018*/ 	.byte	0x03, 0x19
        /*001a*/ 	.short	0x0050


	//----- nvinfo : EIATTR_KPARAM_INFO
	.align		4
        /*001c*/ 	.byte	0x04, 0x17
        /*001e*/ 	.short	(.L_11 - .L_10)
.L_10:
        /*0020*/ 	.word	0x00000000
        /*0024*/ 	.short	0x000d
        /*0026*/ 	.short	0x0048
        /*0028*/ 	.byte	0x00, 0xf4, 0x21, 0x00


	//----- nvinfo : EIATTR_KPARAM_INFO
	.align		4
.L_11:
        /*002c*/ 	.byte	0x04, 0x17
        /*002e*/ 	.short	(.L_13 - .L_12)
.L_12:
        /*0030*/ 	.word	0x00000000
        /*0034*/ 	.short	0x000c
        /*0036*/ 	.short	0x0040
        /*0038*/ 	.byte	0x00, 0xf4, 0x21, 0x00


	//----- nvinfo : EIATTR_KPARAM_INFO
	.align		4
.L_13:
        /*003c*/ 	.byte	0x04, 0x17
        /*003e*/ 	.short	(.L_15 - .L_14)
.L_14:
        /*0040*/ 	.word	0x00000000
        /*0044*/ 	.short	0x000b
        /*0046*/ 	.short	0x0038
        /*0048*/ 	.byte	0x00, 0xf0, 0x11, 0x00


	//----- nvinfo : EIATTR_KPARAM_INFO
	.align		4
.L_15:
        /*004c*/ 	.byte	0x04, 0x17
        /*004e*/ 	.short	(.L_17 - .L_16)
.L_16:
        /*0050*/ 	.word	0x00000000
        /*0054*/ 	.short	0x000a
        /*0056*/ 	.short	0x0034
        /*0058*/ 	.byte	0x00, 0xf0, 0x11, 0x00


	//----- nvinfo : EIATTR_KPARAM_INFO
	.align		4
.L_17:
        /*005c*/ 	.byte	0x04, 0x17
        /*005e*/ 	.short	(.L_19 - .L_18)
.L_18:
        /*0060*/ 	.word	0x00000000
        /*0064*/ 	.short	0x0009
        /*0066*/ 	.short	0x0030
        /*0068*/ 	.byte	0x00, 0xf0, 0x11, 0x00


	//----- nvinfo : EIATTR_KPARAM_INFO
	.align		4
.L_19:
        /*006c*/ 	.byte	0x04, 0x17
        /*006e*/ 	.short	(.L_21 - .L_20)
.L_20:
        /*0070*/ 	.word	0x00000000
        /*0074*/ 	.short	0x0008
        /*0076*/ 	.short	0x002c
        /*0078*/ 	.byte	0x00, 0xf0, 0x11, 0x00


	//----- nvinfo : EIATTR_KPARAM_INFO
	.align		4
.L_21:
        /*007c*/ 	.byte	0x04, 0x17
        /*007e*/ 	.short	(.L_23 - .L_22)
.L_22:
        /*0080*/ 	.word	0x00000000
        /*0084*/ 	.short	0x0007
        /*0086*/ 	.short	0x0028
        /*0088*/ 	.byte	0x00, 0xf0, 0x11, 0x00


	//----- nvinfo : EIATTR_KPARAM_INFO
	.align		4
.L_23:
        /*008c*/ 	.byte	0x04, 0x17
        /*008e*/ 	.short	(.L_25 - .L_24)
.L_24:
        /*0090*/ 	.word	0x00000000
        /*0094*/ 	.short	0x0006
        /*0096*/ 	.short	0x0024
        /*0098*/ 	.byte	0x00, 0xf0, 0x11, 0x00


	//----- nvinfo : EIATTR_KPARAM_INFO
	.align		4
.L_25:
        /*009c*/ 	.byte	0x04, 0x17
        /*009e*/ 	.short	(.L_27 - .L_26)
.L_26:
        /*00a0*/ 	.word	0x00000000
        /*00a4*/ 	.short	0x0005
        /*00a6*/ 	.short	0x0020
        /*00a8*/ 	.byte	0x00, 0xf0, 0x11, 0x00


	//----- nvinfo : EIATTR_KPARAM_INFO
	.align		4
.L_27:
        /*00ac*/ 	.byte	0x04, 0x17
        /*00ae*/ 	.short	(.L_29 - .L_28)
.L_28:
        /*00b0*/ 	.word	0x00000000
        /*00b4*/ 	.short	0x0004
        /*00b6*/ 	.short	0x001c
        /*00b8*/ 	.byte	0x00, 0xf0, 0x11, 0x00


	//----- nvinfo : EIATTR_KPARAM_INFO
	.align		4
.L_29:
        /*00bc*/ 	.byte	0x04, 0x17
        /*00be*/ 	.short	(.L_31 - .L_30)
.L_30:
        /*00c0*/ 	.word	0x00000000
        /*00c4*/ 	.short	0x0003
        /*00c6*/ 	.short	0x0018
        /*00c8*/ 	.byte	0x00, 0xf0, 0x11, 0x00


	//----- nvinfo : EIATTR_KPARAM_INFO
	.align		4
.L_31:
        /*00cc*/ 	.byte	0x04, 0x17
        /*00ce*/ 	.short	(.L_33 - .L_32)
.L_32:
        /*00d0*/ 	.word	0x00000000
        /*00d4*/ 	.short	0x0002
        /*00d6*/ 	.short	0x0010
        /*00d8*/ 	.byte	0x00, 0xf4, 0x21, 0x00


	//----- nvinfo : EIATTR_KPARAM_INFO
	.align		4
.L_33:
        /*00dc*/ 	.byte	0x04, 0x17
        /*00de*/ 	.short	(.L_35 - .L_34)
.L_34:
        /*00e0*/ 	.word	0x00000000
        /*00e4*/ 	.short	0x0001
        /*00e6*/ 	.short	0x0008
        /*00e8*/ 	.byte	0x00, 0xf4, 0x21, 0x00


	//----- nvinfo : EIATTR_KPARAM_INFO
	.align		4
.L_35:
        /*00ec*/ 	.byte	0x04, 0x17
        /*00ee*/ 	.short	(.L_37 - .L_36)
.L_36:
        /*00f0*/ 	.word	0x00000000
        /*00f4*/ 	.short	0x0000
        /*00f6*/ 	.short	0x0000
        /*00f8*/ 	.byte	0x00, 0xf4, 0x21, 0x00


	//----- nvinfo : EIATTR_MAXREG_COUNT
	.align		4
.L_37:
        /*00fc*/ 	.byte	0x03, 0x1b
        /*00fe*/ 	.short	0x00ff


	//----- nvinfo : EIATTR_NUM_BARRIERS
	.align		4
        /*0100*/ 	.byte	0x02, 0x4c
        /*0102*/ 	.byte	0x01
	.zero		1


	//----- nvinfo : EIATTR_MERCURY_ISA_VERSION
	.align		4
        /*0104*/ 	.byte	0x03, 0x5f
        /*0106*/ 	.short	0x0000


	//----- nvinfo : EIATTR_EXIT_INSTR_OFFSETS
	.align		4
        /*0108*/ 	.byte	0x04, 0x1c
        /*010a*/ 	.short	(.L_39 - .L_38)


	//   ....[0]....
.L_38:
        /*010c*/ 	.word	0x00004a50


	//   ....[1]....
        /*0110*/ 	.word	0x00004a80


	//----- nvinfo : EIATTR_REQNTID
	.align		4
.L_39:
        /*0114*/ 	.byte	0x04, 0x10
        /*0116*/ 	.short	(.L_41 - .L_40)
.L_40:
        /*0118*/ 	.word	0x00000040
        /*011c*/ 	.word	0x00000001
        /*0120*/ 	.word	0x00000001
.L_41:


//--------------------- .nv.callgraph             --------------------------
	.section	.nv.callgraph,"",@"SHT_CUDA_CALLGRAPH"
	.align	4
	.sectionentsize	8
	.align		4
        /*0000*/ 	.word	0x00000000
	.align		4
        /*0004*/ 	.word	0xffffffff
	.align		4
        /*0008*/ 	.word	0x00000000
	.align		4
        /*000c*/ 	.word	0xfffffffe
	.align		4
        /*0010*/ 	.word	0x00000000
	.align		4
        /*0014*/ 	.word	0xfffffffd
	.align		4
        /*0018*/ 	.word	0x00000000
	.align		4
        /*001c*/ 	.word	0xfffffffc


//--------------------- .nv.rel.action            --------------------------
	.section	.nv.rel.action,"",@"SHT_CUDA_RELOCINFO"
	.align	8
	.sectionentsize	8
        /*0000*/ 	.byte	0x73, 0x00, 0x00, 0x00, 0x00, 0x00, 0x00, 0x00, 0x00, 0x00, 0x00, 0x11, 0x25, 0x00, 0x05, 0x36


//--------------------- .nv.constant0.matmul_kernel --------------------------
	.section	.nv.constant0.matmul_kernel,"a",@progbits
	.sectionflags	@""
	.align	4
.nv.constant0.matmul_kernel:
	.zero		432


//--------------------- .text.matmul_kernel       --------------------------
	.section	.text.matmul_kernel,"ax",@progbits
	.sectioninfo	@"SHI_REGISTERS=255"
	.align	128
        .global         matmul_kernel
        .type           matmul_kernel,@function
        .size           matmul_kernel,(.L_x_4 - matmul_kernel)
        .other          matmul_kernel,@"STO_CUDA_ENTRY STV_DEFAULT"
matmul_kernel:
.text.matmul_kernel:
[----:B------:R-:W-:Y:S02]  /*0000*/  IMAD.MOV.U32 R1, RZ, RZ, c[0x0][0x28] ;  /* 0x00000a00ff017624 */ /* 0x000fe400078e00ff */
[----:B------:R-:W-:Y:S01]  /*0010*/  IMAD.MOV.U32 R0, RZ, RZ, c[0x0][0x17c] ;  /* 0x00005f00ff007624 */ /* 0x000fe200078e00ff */
[----:B------:R-:W0:Y:S01]  /*0020*/  S2R R5, SR_CTAID.X ;  /* 0x0000000000057919 */ /* 0x000e220000002500 */
[----:B------:R-:W-:Y:S01]  /*0030*/  IMAD.MOV.U32 R144, RZ, RZ, c[0x0][0x180] ;  /* 0x00006000ff907624 */ /* 0x000fe200078e00ff */
[----:B------:R-:W-:Y:S01]  /*0040*/  ULDC.64 UR8, c[0x0][0x118] ;  /* 0x0000460000087ab9 */ /* 0x000fe20000000a00 */
[----:B------:R-:W-:Y:S01]  /*0050*/  CS2R R100, SRZ ;  /* 0x0000000000647805 */ /* 0x000fe2000001ff00 */
[----:B------:R-:W-:Y:S01]  /*0060*/  IADD3 R0, R0, 0xf, RZ ;  /* 0x0000000f00007810 */ /* 0x000fe20007ffe0ff */
[----:B------:R-:W1:Y:S01]  /*0070*/  S2R R36, SR_TID.X ;  /* 0x0000000000247919 */ /* 0x000e620000002100 */
[----:B------:R-:W-:Y:S01]  /*0080*/  IADD3 R144, R144, 0x7f, RZ ;  /* 0x0000007f90907810 */ /* 0x000fe20007ffe0ff */
[----:B------:R-:W-:Y:S01]  /*0090*/  CS2R R102, SRZ ;  /* 0x0000000000667805 */ /* 0x000fe2000001ff00 */
[----:B------:R-:W-:-:S04]  /*00a0*/  SHF.R.S32.HI R3, RZ, 0x1f, R0 ;  /* 0x0000001fff037819 */ /* 0x000fc80000011400 */
[----:B------:R-:W-:-:S04]  /*00b0*/  LEA.HI R3, R3, R0, RZ, 0x4 ;  /* 0x0000000003037211 */ /* 0x000fc800078f20ff */
[----:B------:R-:W-:-:S05]  /*00c0*/  SHF.R.S32.HI R3, RZ, 0x4, R3 ;  /* 0x00000004ff037819 */ /* 0x000fca0000011403 */
[----:B------:R-:W-:Y:S01]  /*00d0*/  IMAD.SHL.U32 R4, R3, 0x8, RZ ;  /* 0x0000000803047824 */ /* 0x000fe200078e00ff */
[----:B0-----:R-:W-:-:S04]  /*00e0*/  IABS R8, R5 ;  /* 0x0000000500087213 */ /* 0x001fc80000000000 */
[-C--:B------:R-:W-:Y:S02]  /*00f0*/  IABS R7, R4.reuse ;  /* 0x0000000400077213 */ /* 0x080fe40000000000 */
[----:B------:R-:W-:Y:S02]  /*0100*/  IABS R10, R4 ;  /* 0x00000004000a7213 */ /* 0x000fe40000000000 */
[----:B------:R-:W0:Y:S01]  /*0110*/  I2F.RP R0, R7 ;  /* 0x0000000700007306 */ /* 0x000e220000209400 */
[----:B-1----:R-:W-:-:S07]  /*0120*/  LOP3.LUT R12, R36, 0x1f, RZ, 0xc0, !PT ;  /* 0x0000001f240c7812 */ /* 0x002fce00078ec0ff */
[----:B0-----:R-:W0:Y:S02]  /*0130*/  MUFU.RCP R0, R0 ;  /* 0x0000000000007308 */ /* 0x001e240000001000 */
[----:B0-----:R-:W-:Y:S01]  /*0140*/  IADD3 R2, R0, 0xffffffe, RZ ;  /* 0x0ffffffe00027810 */ /* 0x001fe20007ffe0ff */
[----:B------:R-:W-:-:S05]  /*0150*/  IMAD.MOV R0, RZ, RZ, -R10 ;  /* 0x000000ffff007224 */ /* 0x000fca00078e0a0a */
[----:B------:R0:W1:Y:S02]  /*0160*/  F2I.FTZ.U32.TRUNC.NTZ R3, R2 ;  /* 0x0000000200037305 */ /* 0x000064000021f000 */
[----:B0-----:R-:W-:Y:S02]  /*0170*/  IMAD.MOV.U32 R2, RZ, RZ, RZ ;  /* 0x000000ffff027224 */ /* 0x001fe400078e00ff */
[----:B-1----:R-:W-:-:S04]  /*0180*/  IMAD.MOV R6, RZ, RZ, -R3 ;  /* 0x000000ffff067224 */ /* 0x002fc800078e0a03 */
[----:B------:R-:W-:Y:S02]  /*0190*/  IMAD R9, R6, R7, RZ ;  /* 0x0000000706097224 */ /* 0x000fe400078e02ff */
[----:B------:R-:W-:Y:S02]  /*01a0*/  IMAD.MOV.U32 R6, RZ, RZ, R8 ;  /* 0x000000ffff067224 */ /* 0x000fe400078e0008 */
[----:B------:R-:W-:-:S06]  /*01b0*/  IMAD.HI.U32 R3, R3, R9, R2 ;  /* 0x0000000903037227 */ /* 0x000fcc00078e0002 */
[----:B------:R-:W-:-:S04]  /*01c0*/  IMAD.HI.U32 R3, R3, R6, RZ ;  /* 0x0000000603037227 */ /* 0x000fc800078e00ff */
[----:B------:R-:W-:-:S05]  /*01d0*/  IMAD R0, R3, R0, R6 ;  /* 0x0000000003007224 */ /* 0x000fca00078e0206 */
[----:B------:R-:W-:-:S13]  /*01e0*/  ISETP.GT.U32.AND P1, PT, R7, R0, PT ;  /* 0x000000000700720c */ /* 0x000fda0003f24070 */
[----:B------:R-:W-:Y:S01]  /*01f0*/  @!P1 IMAD.IADD R0, R0, 0x1, -R7 ;  /* 0x0000000100009824 */ /* 0x000fe200078e0a07 */
[----:B------:R-:W-:Y:S02]  /*0200*/  @!P1 IADD3 R3, R3, 0x1, RZ ;  /* 0x0000000103039810 */ /* 0x000fe40007ffe0ff */
[----:B------:R-:W-:Y:S02]  /*0210*/  ISETP.NE.AND P1, PT, R4, RZ, PT ;  /* 0x000000ff0400720c */ /* 0x000fe40003f25270 */
[----:B------:R-:W-:Y:S02]  /*0220*/  ISETP.GE.U32.AND P0, PT, R0, R7, PT ;  /* 0x000000070000720c */ /* 0x000fe40003f06070 */
[----:B------:R-:W-:-:S04]  /*0230*/  LOP3.LUT R0, R5, R4, RZ, 0x3c, !PT ;  /* 0x0000000405007212 */ /* 0x000fc800078e3cff */
[----:B------:R-:W-:Y:S01]  /*0240*/  ISETP.GE.AND P2, PT, R0, RZ, PT ;  /* 0x000000ff0000720c */ /* 0x000fe20003f46270 */
[----:B------:R-:W-:-:S05]  /*0250*/  IMAD.MOV.U32 R0, RZ, RZ, 0x1f ;  /* 0x0000001fff007424 */ /* 0x000fca00078e00ff */
[----:B------:R-:W-:Y:S02]  /*0260*/  IADD3 R0, R0, c[0x0][0x178], RZ ;  /* 0x00005e0000007a10 */ /* 0x000fe40007ffe0ff */
[----:B------:R-:W-:-:S05]  /*0270*/  @P0 IADD3 R3, R3, 0x1, RZ ;  /* 0x0000000103030810 */ /* 0x000fca0007ffe0ff */
[----:B------:R-:W-:Y:S01]  /*0280*/  IMAD.MOV.U32 R2, RZ, RZ, R3 ;  /* 0x000000ffff027224 */ /* 0x000fe200078e0003 */
[----:B------:R-:W-:-:S03]  /*0290*/  SHF.R.S32.HI R3, RZ, 0x1f, R0 ;  /* 0x0000001fff037819 */ /* 0x000fc60000011400 */
[----:B------:R-:W-:Y:S01]  /*02a0*/  @!P2 IMAD.MOV R2, RZ, RZ, -R2 ;  /* 0x000000ffff02a224 */ /* 0x000fe200078e0a02 */
[----:B------:R-:W-:Y:S02]  /*02b0*/  @!P1 LOP3.LUT R2, RZ, R4, RZ, 0x33, !PT ;  /* 0x00000004ff029212 */ /* 0x000fe400078e33ff */
[----:B------:R-:W-:-:S03]  /*02c0*/  LEA.HI R3, R3, R0, RZ, 0x5 ;  /* 0x0000000003037211 */ /* 0x000fc600078f28ff */
[----:B------:R-:W-:Y:S02]  /*02d0*/  IMAD.SHL.U32 R6, R2, 0x8, RZ ;  /* 0x0000000802067824 */ /* 0x000fe400078e00ff */
[----:B------:R-:W-:-:S03]  /*02e0*/  IMAD.MOV R2, RZ, RZ, -R2 ;  /* 0x000000ffff027224 */ /* 0x000fc600078e0a02 */
[----:B------:R-:W-:Y:S01]  /*02f0*/  LEA.HI.SX32 R3, R3, -R6, 0x1b ;  /* 0x8000000603037211 */ /* 0x000fe200078fdaff */
[----:B------:R-:W-:-:S03]  /*0300*/  IMAD R4, R4, R2, R5 ;  /* 0x0000000204047224 */ /* 0x000fc600078e0205 */
[----:B------:R-:W-:Y:S02]  /*0310*/  IMNMX R11, R3, 0x8, PT ;  /* 0x00000008030b7817 */ /* 0x000fe40003800200 */
[----:B------:R-:W-:Y:S02]  /*0320*/  IABS R9, R4 ;  /* 0x0000000400097213 */ /* 0x000fe40000000000 */
[----:B------:R-:W-:-:S04]  /*0330*/  IABS R7, R11 ;  /* 0x0000000b00077213 */ /* 0x000fc80000000000 */
[----:B------:R-:W0:Y:S08]  /*0340*/  I2F.RP R0, R7 ;  /* 0x0000000700007306 */ /* 0x000e300000209400 */
[----:B0-----:R-:W0:Y:S02]  /*0350*/  MUFU.RCP R0, R0 ;  /* 0x0000000000007308 */ /* 0x001e240000001000 */
[----:B0-----:R-:W-:-:S06]  /*0360*/  IADD3 R3, R0, 0xffffffe, RZ ;  /* 0x0ffffffe00037810 */ /* 0x001fcc0007ffe0ff */
[----:B------:R-:W0:Y:S02]  /*0370*/  F2I.FTZ.U32.TRUNC.NTZ R3, R3 ;  /* 0x0000000300037305 */ /* 0x000e24000021f000 */
[----:B0-----:R-:W-:-:S04]  /*0380*/  IMAD.MOV R8, RZ, RZ, -R3 ;  /* 0x000000ffff087224 */ /* 0x001fc800078e0a03 */
[----:B------:R-:W-:Y:S01]  /*0390*/  IMAD.MOV.U32 R2, RZ, RZ, R8 ;  /* 0x000000ffff027224 */ /* 0x000fe200078e0008 */
[----:B------:R-:W-:-:S03]  /*03a0*/  IABS R8, R11 ;  /* 0x0000000b00087213 */ /* 0x000fc60000000000 */
[----:B------:R-:W-:Y:S02]  /*03b0*/  IMAD R5, R2, R7, RZ ;  /* 0x0000000702057224 */ /* 0x000fe400078e02ff */
[----:B------:R-:W-:Y:S02]  /*03c0*/  IMAD.MOV.U32 R2, RZ, RZ, RZ ;  /* 0x000000ffff027224 */ /* 0x000fe400078e00ff */
[----:B------:R-:W-:Y:S02]  /*03d0*/  IMAD.MOV R0, RZ, RZ, -R8 ;  /* 0x000000ffff007224 */ /* 0x000fe400078e0a08 */
        /* <DEDUP_REMOVED lines=9> */
[----:B------:R-:W-:-:S07]  /*0470*/  ISETP.GE.AND P2, PT, R0, RZ, PT ;  /* 0x000000ff0000720c */ /* 0x000fce0003f46270 */
[----:B------:R-:W-:Y:S02]  /*0480*/  @P0 IADD3 R2, R2, 0x1, RZ ;  /* 0x0000000102020810 */ /* 0x000fe40007ffe0ff */
[----:B------:R-:W-:-:S04]  /*0490*/  ISETP.GE.AND P0, PT, R144, 0x80, PT ;  /* 0x000000809000780c */ /* 0x000fc80003f06270 */
[----:B------:R-:W-:Y:S01]  /*04a0*/  @!P2 IMAD.MOV R2, RZ, RZ, -R2 ;  /* 0x000000ffff02a224 */ /* 0x000fe200078e0a02 */
[----:B------:R-:W-:-:S05]  /*04b0*/  @!P1 LOP3.LUT R2, RZ, R11, RZ, 0x33, !PT ;  /* 0x0000000bff029212 */ /* 0x000fca00078e33ff */
[----:B------:R-:W-:Y:S02]  /*04c0*/  IMAD.MOV R0, RZ, RZ, -R2 ;  /* 0x000000ffff007224 */ /* 0x000fe400078e0a02 */
[----:B------:R-:W-:Y:S02]  /*04d0*/  IMAD.SHL.U32 R2, R2, 0x10, RZ ;  /* 0x0000001002027824 */ /* 0x000fe400078e00ff */
[----:B------:R-:W-:-:S04]  /*04e0*/  IMAD R0, R11, R0, R4 ;  /* 0x000000000b007224 */ /* 0x000fc800078e0204 */
[----:B------:R-:W-:Y:S01]  /*04f0*/  IMAD.IADD R3, R6, 0x1, R0 ;  /* 0x0000000106037824 */ /* 0x000fe200078e0200 */
[----:B------:R-:W-:-:S03]  /*0500*/  SHF.R.U32.HI R0, RZ, 0x5, R36 ;  /* 0x00000005ff007819 */ /* 0x000fc60000011624 */
[----:B------:R-:W-:Y:S01]  /*0510*/  IMAD R3, R3, 0x20, R12 ;  /* 0x0000002003037824 */ /* 0x000fe200078e020c */
[----:B------:R-:W-:Y:S01]  /*0520*/  SGXT.U32 R0, R0, 0x1 ;  /* 0x000000010000781a */ /* 0x000fe20000000000 */
[----:B------:R-:W-:Y:S05]  /*0530*/  @!P0 BRA `(.L_x_0) ;  /* 0x0000400000008947 */ /* 0x000fea0003800000 */
[----:B------:R-:W-:Y:S01]  /*0540*/  IABS R30, c[0x0][0x17c] ;  /* 0x00005f00001e7a13 */ /* 0x000fe20000000000 */
[----:B------:R-:W-:Y:S01]  /*0550*/  IMAD R85, R0, c[0x0][0x188], RZ ;  /* 0x0000620000557a24 */ /* 0x000fe200078e02ff */
[C---:B------:R-:W-:Y:S01]  /*0560*/  IADD3 R6, R2.reuse, 0xf, RZ ;  /* 0x0000000f02067810 */ /* 0x040fe20007ffe0ff */
[----:B------:R-:W-:Y:S01]  /*0570*/  CS2R R108, SRZ ;  /* 0x00000000006c7805 */ /* 0x000fe2000001ff00 */
[----:B------:R-:W0:Y:S01]  /*0580*/  I2F.RP R7, R30 ;  /* 0x0000001e00077306 */ /* 0x000e220000209400 */
[----:B------:R-:W-:Y:S01]  /*0590*/  IADD3 R12, R2, 0xa, RZ ;  /* 0x0000000a020c7810 */ /* 0x000fe20007ffe0ff */
[----:B------:R-:W-:Y:S01]  /*05a0*/  CS2R R110, SRZ ;  /* 0x00000000006e7805 */ /* 0x000fe2000001ff00 */
[----:B------:R-:W-:Y:S01]  /*05b0*/  IABS R10, R6 ;  /* 0x00000006000a7213 */ /* 0x000fe20000000000 */
[----:B------:R-:W-:Y:S01]  /*05c0*/  CS2R R100, SRZ ;  /* 0x0000000000647805 */ /* 0x000fe2000001ff00 */
[----:B------:R-:W-:Y:S01]  /*05d0*/  ISETP.GE.AND P2, PT, R6, RZ, PT ;  /* 0x000000ff0600720c */ /* 0x000fe20003f46270 */
[----:B------:R-:W-:Y:S01]  /*05e0*/  CS2R R102, SRZ ;  /* 0x0000000000667805 */ /* 0x000fe2000001ff00 */
[----:B------:R-:W-:Y:S01]  /*05f0*/  IADD3 R6, R2, 0xc, RZ ;  /* 0x0000000c02067810 */ /* 0x000fe20007ffe0ff */
[----:B------:R-:W-:Y:S01]  /*0600*/  ULDC UR6, c[0x0][0x18c] ;  /* 0x0000630000067ab9 */ /* 0x000fe20000000800 */
[----:B------:R-:W-:Y:S01]  /*0610*/  IABS R17, R12 ;  /* 0x0000000c00117213 */ /* 0x000fe20000000000 */
[----:B------:R-:W-:Y:S01]  /*0620*/  ULDC UR7, c[0x0][0x180] ;  /* 0x0000600000077ab9 */ /* 0x000fe20000000800 */
[----:B------:R-:W-:Y:S01]  /*0630*/  ISETP.GE.AND P4, PT, R6, RZ, PT ;  /* 0x000000ff0600720c */ /* 0x000fe20003f86270 */
[----:B------:R-:W-:Y:S01]  /*0640*/  USHF.L.U32 UR6, UR6, 0x7, URZ ;  /* 0x0000000706067899 */ /* 0x000fe2000800063f */
[C---:B------:R-:W-:Y:S01]  /*0650*/  IADD3 R14, R2.reuse, 0x8, RZ ;  /* 0x00000008020e7810 */ /* 0x040fe20007ffe0ff */
[----:B------:R-:W-:Y:S01]  /*0660*/  ULDC.64 UR4, c[0x0][0x168] ;  /* 0x00005a0000047ab9 */ /* 0x000fe20000000a00 */
[----:B------:R-:W-:Y:S01]  /*0670*/  IABS R27, c[0x0][0x178] ;  /* 0x00005e00001b7a13 */ /* 0x000fe20000000000 */
[----:B0-----:R-:W0:Y:S01]  /*0680*/  MUFU.RCP R7, R7 ;  /* 0x0000000700077308 */ /* 0x001e220000001000 */
[----:B------:R-:W-:-:S02]  /*0690*/  IADD3 R32, R2, 0x7, RZ ;  /* 0x0000000702207810 */ /* 0x000fc40007ffe0ff */
[C---:B------:R-:W-:Y:S02]  /*06a0*/  IADD3 R34, R2.reuse, 0x6, RZ ;  /* 0x0000000602227810 */ /* 0x040fe40007ffe0ff */
[----:B------:R-:W-:Y:S02]  /*06b0*/  IABS R19, R32 ;  /* 0x0000002000137213 */ /* 0x000fe40000000000 */
[----:B------:R-:W-:Y:S02]  /*06c0*/  IABS R21, R34 ;  /* 0x0000002200157213 */ /* 0x000fe40000000000 */
[C---:B------:R-:W-:Y:S02]  /*06d0*/  IADD3 R35, R2.reuse, 0x3, RZ ;  /* 0x0000000302237810 */ /* 0x040fe40007ffe0ff */
[----:B------:R-:W-:Y:S02]  /*06e0*/  IADD3 R22, R2, 0x2, RZ ;  /* 0x0000000202167810 */ /* 0x000fe40007ffe0ff */
[----:B------:R-:W-:-:S02]  /*06f0*/  IABS R29, R35 ;  /* 0x00000023001d7213 */ /* 0x000fc40000000000 */
[C---:B------:R-:W-:Y:S02]  /*0700*/  IADD3 R24, R2.reuse, 0x1, RZ ;  /* 0x0000000102187810 */ /* 0x040fe40007ffe0ff */
[----:B0-----:R-:W-:Y:S02]  /*0710*/  IADD3 R4, R7, 0xffffffe, RZ ;  /* 0x0ffffffe07047810 */ /* 0x001fe40007ffe0ff */
[----:B------:R-:W-:Y:S02]  /*0720*/  IADD3 R7, R2, 0xe, RZ ;  /* 0x0000000e02077810 */ /* 0x000fe40007ffe0ff */
[----:B------:R0:W1:Y:S01]  /*0730*/  F2I.FTZ.U32.TRUNC.NTZ R5, R4 ;  /* 0x0000000400057305 */ /* 0x000062000021f000 */
[----:B------:R-:W-:Y:S02]  /*0740*/  IABS R31, R24 ;  /* 0x00000018001f7213 */ /* 0x000fe40000000000 */
[----:B------:R-:W-:Y:S02]  /*0750*/  IABS R11, R7 ;  /* 0x00000007000b7213 */ /* 0x000fe40000000000 */
[----:B------:R-:W-:-:S02]  /*0760*/  ISETP.GE.AND P3, PT, R7, RZ, PT ;  /* 0x000000ff0700720c */ /* 0x000fc40003f66270 */
[----:B------:R-:W-:Y:S01]  /*0770*/  IABS R33, R2 ;  /* 0x0000000200217213 */ /* 0x000fe20000000000 */
[----:B0-----:R-:W-:Y:S01]  /*0780*/  IMAD.MOV.U32 R4, RZ, RZ, RZ ;  /* 0x000000ffff047224 */ /* 0x001fe200078e00ff */
[----:B------:R-:W-:Y:S02]  /*0790*/  IABS R84, R3 ;  /* 0x0000000300547213 */ /* 0x000fe40000000000 */
[----:B------:R-:W-:Y:S02]  /*07a0*/  LOP3.LUT R86, R36, 0x3f, RZ, 0xc0, !PT ;  /* 0x0000003f24567812 */ /* 0x000fe400078ec0ff */
[----:B------:R-:W-:Y:S01]  /*07b0*/  LOP3.LUT R142, R0, 0x7c, RZ, 0xfc, !PT ;  /* 0x0000007c008e7812 */ /* 0x000fe200078efcff */
[--C-:B-1----:R-:W-:Y:S01]  /*07c0*/  IMAD.MOV R9, RZ, RZ, -R5.reuse ;  /* 0x000000ffff097224 */ /* 0x102fe200078e0a05 */
[C---:B------:R-:W-:Y:S01]  /*07d0*/  LOP3.LUT R227, R86.reuse, 0x40, RZ, 0xfc, !PT ;  /* 0x0000004056e37812 */ /* 0x040fe200078efcff */
[----:B------:R-:W-:Y:S01]  /*07e0*/  IMAD.SHL.U32 R145, R86, 0x2, RZ ;  /* 0x0000000256917824 */ /* 0x000fe200078e00ff */
[C---:B------:R-:W-:Y:S01]  /*07f0*/  LOP3.LUT R143, R0.reuse, 0x7e, RZ, 0xfc, !PT ;  /* 0x0000007e008f7812 */ /* 0x040fe200078efcff */
[----:B------:R-:W-:Y:S01]  /*0800*/  IMAD R9, R9, R30, RZ ;  /* 0x0000001e09097224 */ /* 0x000fe200078e02ff */
[C---:B------:R-:W-:Y:S01]  /*0810*/  LOP3.LUT R139, R0.reuse, 0x76, RZ, 0xfc, !PT ;  /* 0x00000076008b7812 */ /* 0x040fe200078efcff */
[----:B------:R-:W-:Y:S01]  /*0820*/  IMAD R62, R227, c[0x0][0x18c], RZ ;  /* 0x00006300e33e7a24 */ /* 0x000fe200078e02ff */
[C---:B------:R-:W-:Y:S01]  /*0830*/  LOP3.LUT R140, R0.reuse, 0x78, RZ, 0xfc, !PT ;  /* 0x00000078008c7812 */ /* 0x040fe200078efcff */
[----:B------:R-:W-:Y:S01]  /*0840*/  IMAD.HI.U32 R8, R5, R9, R4 ;  /* 0x0000000905087227 */ /* 0x000fe200078e0004 */
[----:B------:R-:W-:-:S02]  /*0850*/  LOP3.LUT R141, R0, 0x7a, RZ, 0xfc, !PT ;  /* 0x0000007a008d7812 */ /* 0x000fc400078efcff */
[----:B------:R-:W-:Y:S01]  /*0860*/  LOP3.LUT R136, R0, 0x70, RZ, 0xfc, !PT ;  /* 0x0000007000887812 */ /* 0x000fe200078efcff */
[----:B------:R-:W-:Y:S01]  /*0870*/  IMAD.MOV.U32 R9, RZ, RZ, R10 ;  /* 0x000000ffff097224 */ /* 0x000fe200078e000a */
[----:B------:R-:W-:Y:S01]  /*0880*/  IADD3 R10, R2, 0xd, RZ ;  /* 0x0000000d020a7810 */ /* 0x000fe20007ffe0ff */
[----:B------:R-:W-:Y:S01]  /*0890*/  IMAD.HI.U32 R16, R8, R21, RZ ;  /* 0x0000001508107227 */ /* 0x000fe200078e00ff */
[----:B------:R-:W-:Y:S02]  /*08a0*/  LOP3.LUT R137, R0, 0x72, RZ, 0xfc, !PT ;  /* 0x0000007200897812 */ /* 0x000fe400078efcff */
[----:B------:R-:W-:Y:S01]  /*08b0*/  IABS R13, R10 ;  /* 0x0000000a000d7213 */ /* 0x000fe20000000000 */
[----:B------:R-:W-:Y:S01]  /*08c0*/  IMAD.HI.U32 R5, R8, R9, RZ ;  /* 0x0000000908057227 */ /* 0x000fe200078e00ff */
[----:B------:R-:W-:Y:S02]  /*08d0*/  ISETP.GE.AND P1, PT, R10, RZ, PT ;  /* 0x000000ff0a00720c */ /* 0x000fe40003f26270 */
[C---:B------:R-:W-:Y:S01]  /*08e0*/  LOP3.LUT R138, R0.reuse, 0x74, RZ, 0xfc, !PT ;  /* 0x00000074008a7812 */ /* 0x040fe200078efcff */
[----:B------:R-:W-:Y:S01]  /*08f0*/  IMAD.MOV R5, RZ, RZ, -R5 ;  /* 0x000000ffff057224 */ /* 0x000fe200078e0a05 */
[C---:B------:R-:W-:Y:S01]  /*0900*/  LOP3.LUT R133, R0.reuse, 0x6a, RZ, 0xfc, !PT ;  /* 0x0000006a00857812 */ /* 0x040fe200078efcff */
[----:B------:R-:W-:Y:S01]  /*0910*/  IMAD.MOV R16, RZ, RZ, -R16 ;  /* 0x000000ffff107224 */ /* 0x000fe200078e0a10 */
[----:B------:R-:W-:Y:S01]  /*0920*/  LOP3.LUT R134, R0, 0x6c, RZ, 0xfc, !PT ;  /* 0x0000006c00867812 */ /* 0x000fe200078efcff */
[----:B------:R-:W-:Y:S01]  /*0930*/  IMAD R4, R30, R5, R9 ;  /* 0x000000051e047224 */ /* 0x000fe200078e0209 */
[----:B------:R-:W-:Y:S01]  /*0940*/  LOP3.LUT R135, R0, 0x6e, RZ, 0xfc, !PT ;  /* 0x0000006e00877812 */ /* 0x000fe200078efcff */
[----:B------:R-:W-:Y:S01]  /*0950*/  IMAD.HI.U32 R5, R8, R11, RZ ;  /* 0x0000000b08057227 */ /* 0x000fe200078e00ff */
[----:B------:R-:W-:-:S02]  /*0960*/  LOP3.LUT R130, R0, 0x64, RZ, 0xfc, !PT ;  /* 0x0000006400827812 */ /* 0x000fc400078efcff */
[----:B------:R-:W-:Y:S01]  /*0970*/  ISETP.GT.U32.AND P0, PT, R30, R4, PT ;  /* 0x000000041e00720c */ /* 0x000fe20003f04070 */
[----:B------:R-:W-:Y:S01]  /*0980*/  IMAD.MOV R5, RZ, RZ, -R5 ;  /* 0x000000ffff057224 */ /* 0x000fe200078e0a05 */
[----:B------:R-:W-:Y:S01]  /*0990*/  LOP3.LUT R131, R0, 0x66, RZ, 0xfc, !PT ;  /* 0x0000006600837812 */ /* 0x000fe200078efcff */
[----:B------:R-:W-:Y:S01]  /*09a0*/  IMAD.HI.U32 R9, R8, R13, RZ ;  /* 0x0000000d08097227 */ /* 0x000fe200078e00ff */
[C---:B------:R-:W-:Y:S02]  /*09b0*/  LOP3.LUT R132, R0.reuse, 0x68, RZ, 0xfc, !PT ;  /* 0x0000006800847812 */ /* 0x040fe400078efcff */
[----:B------:R-:W-:Y:S01]  /*09c0*/  LOP3.LUT R128, R0, 0x60, RZ, 0xfc, !PT ;  /* 0x0000006000807812 */ /* 0x000fe200078efcff */
[----:B------:R-:W-:Y:S01]  /*09d0*/  IMAD R5, R30, R5, R11 ;  /* 0x000000051e057224 */ /* 0x000fe200078e020b */
[----:B------:R-:W-:Y:S01]  /*09e0*/  IADD3 R11, R2, 0xb, RZ ;  /* 0x0000000b020b7810 */ /* 0x000fe20007ffe0ff */
[----:B------:R-:W-:Y:S01]  /*09f0*/  IMAD.MOV R9, RZ, RZ, -R9 ;  /* 0x000000ffff097224 */ /* 0x000fe200078e0a09 */
[----:B------:R-:W-:Y:S01]  /*0a00*/  LOP3.LUT R129, R0, 0x62, RZ, 0xfc, !PT ;  /* 0x0000006200817812 */ /* 0x000fe200078efcff */
[C---:B------:R-:W-:Y:S01]  /*0a10*/  IMAD R16, R30.reuse, R16, R21 ;  /* 0x000000101e107224 */ /* 0x040fe200078e0215 */
[C---:B------:R-:W-:Y:S01]  /*0a20*/  ISETP.GT.U32.AND P5, PT, R30.reuse, R5, PT ;  /* 0x000000051e00720c */ /* 0x040fe20003fa4070 */
[----:B------:R-:W-:Y:S01]  /*0a30*/  IMAD R7, R30, R9, R13 ;  /* 0x000000091e077224 */ /* 0x000fe200078e020d */
[----:B------:R-:W-:Y:S01]  /*0a40*/  IABS R13, R6 ;  /* 0x00000006000d7213 */ /* 0x000fe20000000000 */
[----:B------:R-:W-:Y:S01]  /*0a50*/  @!P0 IMAD.IADD R4, R4, 0x1, -R30 ;  /* 0x0000000104048824 */ /* 0x000fe200078e0a1e */
[----:B------:R-:W-:Y:S01]  /*0a60*/  IABS R15, R11 ;  /* 0x0000000b000f7213 */ /* 0x000fe20000000000 */
[----:B------:R-:W-:Y:S01]  /*0a70*/  IMAD.HI.U32 R21, R8, R29, RZ ;  /* 0x0000001d08157227 */ /* 0x000fe200078e00ff */
[----:B------:R-:W-:-:S02]  /*0a80*/  ISETP.GT.U32.AND P6, PT, R30, R7, PT ;  /* 0x000000071e00720c */ /* 0x000fc40003fc4070 */
[----:B------:R-:W-:Y:S01]  /*0a90*/  ISETP.GT.U32.AND P0, PT, R30, R4, PT ;  /* 0x000000041e00720c */ /* 0x000fe20003f04070 */
[----:B------:R-:W-:Y:S01]  /*0aa0*/  IMAD.HI.U32 R9, R8, R13, RZ ;  /* 0x0000000d08097227 */ /* 0x000fe200078e00ff */
[C---:B------:R-:W-:Y:S02]  /*0ab0*/  LOP3.LUT R221, R0.reuse, 0x2, RZ, 0xfc, !PT ;  /* 0x0000000200dd7812 */ /* 0x040fe400078efcff */
[C---:B------:R-:W-:Y:S01]  /*0ac0*/  LOP3.LUT R220, R0.reuse, 0x4, RZ, 0xfc, !PT ;  /* 0x0000000400dc7812 */ /* 0x040fe200078efcff */
[----:B------:R-:W-:Y:S01]  /*0ad0*/  @!P5 IMAD.IADD R5, R5, 0x1, -R30 ;  /* 0x000000010505d824 */ /* 0x000fe200078e0a1e */
[C---:B------:R-:W-:Y:S01]  /*0ae0*/  LOP3.LUT R219, R0.reuse, 0x6, RZ, 0xfc, !PT ;  /* 0x0000000600db7812 */ /* 0x040fe200078efcff */
[----:B------:R-:W-:Y:S01]  /*0af0*/  IMAD.MOV R9, RZ, RZ, -R9 ;  /* 0x000000ffff097224 */ /* 0x000fe200078e0a09 */
[----:B------:R-:W-:Y:S01]  /*0b00*/  LOP3.LUT R218, R0, 0x8, RZ, 0xfc, !PT ;  /* 0x0000000800da7812 */ /* 0x000fe200078efcff */
[----:B------:R-:W-:Y:S01]  /*0b10*/  IMAD.HI.U32 R10, R8, R15, RZ ;  /* 0x0000000f080a7227 */ /* 0x000fe200078e00ff */
[----:B------:R-:W-:-:S02]  /*0b20*/  ISETP.GT.U32.AND P5, PT, R30, R5, PT ;  /* 0x000000051e00720c */ /* 0x000fc40003fa4070 */
[C---:B------:R-:W-:Y:S01]  /*0b30*/  LOP3.LUT R217, R0.reuse, 0xa, RZ, 0xfc, !PT ;  /* 0x0000000a00d97812 */ /* 0x040fe200078efcff */
[--C-:B------:R-:W-:Y:S01]  /*0b40*/  @!P6 IMAD.IADD R7, R7, 0x1, -R30.reuse ;  /* 0x000000010707e824 */ /* 0x100fe200078e0a1e */
[----:B------:R-:W-:Y:S01]  /*0b50*/  LOP3.LUT R216, R0, 0xc, RZ, 0xfc, !PT ;  /* 0x0000000c00d87812 */ /* 0x000fe200078efcff */
[----:B------:R-:W-:Y:S01]  /*0b60*/  IMAD R9, R30, R9, R13 ;  /* 0x000000091e097224 */ /* 0x000fe200078e020d */
[----:B------:R-:W-:Y:S01]  /*0b70*/  LOP3.LUT R214, R0, 0xe, RZ, 0xfc, !PT ;  /* 0x0000000e00d67812 */ /* 0x000fe200078efcff */
[----:B------:R-:W-:Y:S01]  /*0b80*/  @!P0 IMAD.IADD R4, R4, 0x1, -R30 ;  /* 0x0000000104048824 */ /* 0x000fe200078e0a1e */
[----:B------:R-:W-:Y:S01]  /*0b90*/  ISETP.GT.U32.AND P6, PT, R30, R7, PT ;  /* 0x000000071e00720c */ /* 0x000fe20003fc4070 */
[----:B------:R-:W-:Y:S01]  /*0ba0*/  IMAD.MOV R10, RZ, RZ, -R10 ;  /* 0x000000ffff0a7224 */ /* 0x000fe200078e0a0a */
[----:B------:R-:W-:Y:S01]  /*0bb0*/  ISETP.GE.AND P0, PT, R11, RZ, PT ;  /* 0x000000ff0b00720c */ /* 0x000fe20003f06270 */
[----:B------:R-:W-:Y:S01]  /*0bc0*/  IMAD.HI.U32 R11, R8, R17, RZ ;  /* 0x00000011080b7227 */ /* 0x000fe200078e00ff */
[----:B------:R-:W-:-:S02]  /*0bd0*/  LOP3.LUT R213, R0, 0x10, RZ, 0xfc, !PT ;  /* 0x0000001000d57812 */ /* 0x000fc400078efcff */
[----:B------:R-:W-:Y:S01]  /*0be0*/  LOP3.LUT R212, R0, 0x12, RZ, 0xfc, !PT ;  /* 0x0000001200d47812 */ /* 0x000fe200078efcff */
[----:B------:R-:W-:Y:S01]  /*0bf0*/  @!P5 IMAD.IADD R5, R5, 0x1, -R30 ;  /* 0x000000010505d824 */ /* 0x000fe200078e0a1e */
[----:B------:R-:W-:Y:S01]  /*0c00*/  ISETP.GT.U32.AND P5, PT, R30, R9, PT ;  /* 0x000000091e00720c */ /* 0x000fe20003fa4070 */
[----:B------:R-:W-:Y:S01]  /*0c10*/  IMAD.MOV.U32 R6, RZ, RZ, R4 ;  /* 0x000000ffff067224 */ /* 0x000fe200078e0004 */
[C---:B------:R-:W-:Y:S01]  /*0c20*/  LOP3.LUT R211, R0.reuse, 0x14, RZ, 0xfc, !PT ;  /* 0x0000001400d37812 */ /* 0x040fe200078efcff */
[----:B------:R-:W-:Y:S01]  /*0c30*/  IMAD.MOV R4, RZ, RZ, -R11 ;  /* 0x000000ffff047224 */ /* 0x000fe200078e0a0b */
[----:B------:R-:W-:Y:S01]  /*0c40*/  LOP3.LUT R210, R0, 0x16, RZ, 0xfc, !PT ;  /* 0x0000001600d27812 */ /* 0x000fe200078efcff */
[----:B------:R-:W-:Y:S01]  /*0c50*/  IMAD R11, R30, R10, R15 ;  /* 0x0000000a1e0b7224 */ /* 0x000fe200078e020f */
[C---:B------:R-:W-:Y:S01]  /*0c60*/  LOP3.LUT R209, R0.reuse, 0x18, RZ, 0xfc, !PT ;  /* 0x0000001800d17812 */ /* 0x040fe200078efcff */
[----:B------:R-:W-:Y:S01]  /*0c70*/  @!P6 IMAD.IADD R7, R7, 0x1, -R30 ;  /* 0x000000010707e824 */ /* 0x000fe200078e0a1e */
[----:B------:R-:W-:Y:S01]  /*0c80*/  LOP3.LUT R208, R0, 0x1a, RZ, 0xfc, !PT ;  /* 0x0000001a00d07812 */ /* 0x000fe200078efcff */
[C---:B------:R-:W-:Y:S01]  /*0c90*/  IMAD R13, R30.reuse, R4, R17 ;  /* 0x000000041e0d7224 */ /* 0x040fe200078e0211 */
[----:B------:R-:W-:Y:S01]  /*0ca0*/  ISETP.GT.U32.AND P6, PT, R30, R11, PT ;  /* 0x0000000b1e00720c */ /* 0x000fe20003fc4070 */
[----:B------:R-:W-:Y:S01]  /*0cb0*/  @!P2 IMAD.MOV R6, RZ, RZ, -R6 ;  /* 0x000000ffff06a224 */ /* 0x000fe200078e0a06 */
[----:B------:R-:W-:Y:S01]  /*0cc0*/  IADD3 R4, R2, 0x9, RZ ;  /* 0x0000000902047810 */ /* 0x000fe20007ffe0ff */
[----:B------:R-:W-:Y:S01]  /*0cd0*/  @!P5 IMAD.IADD R9, R9, 0x1, -R30 ;  /* 0x000000010909d824 */ /* 0x000fe200078e0a1e */
[----:B------:R-:W-:Y:S01]  /*0ce0*/  ISETP.GT.U32.AND P5, PT, R30, R13, PT ;  /* 0x0000000d1e00720c */ /* 0x000fe20003fa4070 */
[----:B------:R-:W-:Y:S01]  /*0cf0*/  IMAD.MOV.U32 R10, RZ, RZ, R5 ;  /* 0x000000ffff0a7224 */ /* 0x000fe200078e0005 */
[----:B------:R-:W-:Y:S01]  /*0d00*/  ISETP.GE.AND P2, PT, R12, RZ, PT ;  /* 0x000000ff0c00720c */ /* 0x000fe20003f46270 */
[----:B------:R-:W-:Y:S01]  /*0d10*/  IMAD.MOV.U32 R12, RZ, RZ, R7 ;  /* 0x000000ffff0c7224 */ /* 0x000fe200078e0007 */
[----:B------:R-:W-:Y:S01]  /*0d20*/  IABS R15, R4 ;  /* 0x00000004000f7213 */ /* 0x000fe20000000000 */
[----:B------:R-:W-:Y:S01]  /*0d30*/  @!P3 IMAD.MOV R10, RZ, RZ, -R10 ;  /* 0x000000ffff0ab224 */ /* 0x000fe200078e0a0a */
[----:B------:R-:W-:Y:S01]  /*0d40*/  IABS R17, R14 ;  /* 0x0000000e00117213 */ /* 0x000fe20000000000 */
[----:B------:R-:W-:Y:S01]  /*0d50*/  @!P1 IMAD.MOV R12, RZ, RZ, -R12 ;  /* 0x000000ffff0c9224 */ /* 0x000fe200078e0a0c */
[----:B------:R-:W-:Y:S01]  /*0d60*/  ISETP.GE.AND P3, PT, R4, RZ, PT ;  /* 0x000000ff0400720c */ /* 0x000fe20003f66270 */
[----:B------:R-:W-:Y:S01]  /*0d70*/  @!P6 IMAD.IADD R11, R11, 0x1, -R30 ;  /* 0x000000010b0be824 */ /* 0x000fe200078e0a1e */
[----:B------:R-:W0:Y:S01]  /*0d80*/  I2F.RP R4, R27 ;  /* 0x0000001b00047306 */ /* 0x000e220000209400 */
[----:B------:R-:W-:Y:S01]  /*0d90*/  IMAD.HI.U32 R5, R8, R15, RZ ;  /* 0x0000000f08057227 */ /* 0x000fe200078e00ff */
[----:B------:R-:W-:-:S02]  /*0da0*/  ISETP.GT.U32.AND P6, PT, R30, R9, PT ;  /* 0x000000091e00720c */ /* 0x000fc40003fc4070 */
[----:B------:R-:W-:Y:S01]  /*0db0*/  ISETP.GT.U32.AND P1, PT, R30, R11, PT ;  /* 0x0000000b1e00720c */ /* 0x000fe20003f24070 */
[--C-:B------:R-:W-:Y:S01]  /*0dc0*/  @!P5 IMAD.IADD R13, R13, 0x1, -R30.reuse ;  /* 0x000000010d0dd824 */ /* 0x100fe200078e0a1e */
[C---:B------:R-:W-:Y:S01]  /*0dd0*/  LOP3.LUT R207, R0.reuse, 0x1c, RZ, 0xfc, !PT ;  /* 0x0000001c00cf7812 */ /* 0x040fe200078efcff */
[----:B------:R-:W-:Y:S01]  /*0de0*/  IMAD.MOV R7, RZ, RZ, -R5 ;  /* 0x000000ffff077224 */ /* 0x000fe200078e0a05 */
[----:B------:R-:W-:Y:S01]  /*0df0*/  LOP3.LUT R206, R0, 0x1e, RZ, 0xfc, !PT ;  /* 0x0000001e00ce7812 */ /* 0x000fe200078efcff */
[----:B------:R-:W-:Y:S01]  /*0e00*/  IMAD.HI.U32 R5, R8, R17, RZ ;  /* 0x0000001108057227 */ /* 0x000fe200078e00ff */
[----:B------:R-:W-:Y:S02]  /*0e10*/  ISETP.GT.U32.AND P5, PT, R30, R13, PT ;  /* 0x0000000d1e00720c */ /* 0x000fe40003fa4070 */
[C---:B------:R-:W-:Y:S01]  /*0e20*/  LOP3.LUT R205, R0.reuse, 0x20, RZ, 0xfc, !PT ;  /* 0x0000002000cd7812 */ /* 0x040fe200078efcff */
[----:B------:R-:W-:Y:S01]  /*0e30*/  IMAD.MOV R5, RZ, RZ, -R5 ;  /* 0x000000ffff057224 */ /* 0x000fe200078e0a05 */
[----:B------:R-:W-:Y:S01]  /*0e40*/  LOP3.LUT R204, R0, 0x22, RZ, 0xfc, !PT ;  /* 0x0000002200cc7812 */ /* 0x000fe200078efcff */
[----:B------:R-:W-:Y:S01]  /*0e50*/  IMAD R7, R30, R7, R15 ;  /* 0x000000071e077224 */ /* 0x000fe200078e020f */
[----:B0-----:R-:W0:Y:S01]  /*0e60*/  MUFU.RCP R4, R4 ;  /* 0x0000000400047308 */ /* 0x001e220000001000 */
[----:B------:R-:W-:Y:S01]  /*0e70*/  @!P1 IMAD.IADD R11, R11, 0x1, -R30 ;  /* 0x000000010b0b9824 */ /* 0x000fe200078e0a1e */
[----:B------:R-:W-:Y:S01]  /*0e80*/  ISETP.GE.AND P1, PT, R14, RZ, PT ;  /* 0x000000ff0e00720c */ /* 0x000fe20003f26270 */
[----:B------:R-:W-:Y:S01]  /*0e90*/  IMAD R14, R30, R5, R17 ;  /* 0x000000051e0e7224 */ /* 0x000fe200078e0211 */
[----:B------:R-:W-:Y:S01]  /*0ea0*/  IADD3 R17, R2, 0x5, RZ ;  /* 0x0000000502117810 */ /* 0x000fe20007ffe0ff */
[----:B------:R-:W-:Y:S01]  /*0eb0*/  IMAD.HI.U32 R15, R8, R19, RZ ;  /* 0x00000013080f7227 */ /* 0x000fe200078e00ff */
[----:B------:R-:W-:-:S02]  /*0ec0*/  LOP3.LUT R203, R0, 0x24, RZ, 0xfc, !PT ;  /* 0x0000002400cb7812 */ /* 0x000fc400078efcff */
[----:B------:R-:W-:Y:S01]  /*0ed0*/  IABS R23, R17 ;  /* 0x0000001100177213 */ /* 0x000fe20000000000 */
[--C-:B------:R-:W-:Y:S01]  /*0ee0*/  @!P5 IMAD.IADD R13, R13, 0x1, -R30.reuse ;  /* 0x000000010d0dd824 */ /* 0x100fe200078e0a1e */
[----:B------:R-:W-:Y:S01]  /*0ef0*/  ISETP.GT.U32.AND P5, PT, R30, R14, PT ;  /* 0x0000000e1e00720c */ /* 0x000fe20003fa4070 */
[----:B------:R-:W-:Y:S01]  /*0f00*/  IMAD.MOV R15, RZ, RZ, -R15 ;  /* 0x000000ffff0f7224 */ /* 0x000fe200078e0a0f */
[----:B------:R-:W-:Y:S01]  /*0f10*/  LOP3.LUT R201, R0, 0x26, RZ, 0xfc, !PT ;  /* 0x0000002600c97812 */ /* 0x000fe200078efcff */
[----:B------:R-:W-:Y:S01]  /*0f20*/  @!P6 IMAD.IADD R9, R9, 0x1, -R30 ;  /* 0x000000010909e824 */ /* 0x000fe200078e0a1e */
[C---:B------:R-:W-:Y:S01]  /*0f30*/  ISETP.GT.U32.AND P6, PT, R30.reuse, R7, PT ;  /* 0x000000071e00720c */ /* 0x040fe20003fc4070 */
[----:B------:R-:W-:Y:S01]  /*0f40*/  IMAD R15, R30, R15, R19 ;  /* 0x0000000f1e0f7224 */ /* 0x000fe200078e0213 */
[----:B------:R-:W-:Y:S01]  /*0f50*/  IADD3 R19, R2, 0x4, RZ ;  /* 0x0000000402137810 */ /* 0x000fe20007ffe0ff */
[----:B------:R-:W-:Y:S01]  /*0f60*/  IMAD.MOV R21, RZ, RZ, -R21 ;  /* 0x000000ffff157224 */ /* 0x000fe200078e0a15 */
[----:B0-----:R-:W-:Y:S01]  /*0f70*/  IADD3 R4, R4, 0xffffffe, RZ ;  /* 0x0ffffffe04047810 */ /* 0x001fe20007ffe0ff */
[----:B------:R-:W-:Y:S01]  /*0f80*/  IMAD.HI.U32 R18, R8, R23, RZ ;  /* 0x0000001708127227 */ /* 0x000fe200078e00ff */
[----:B------:R-:W-:-:S02]  /*0f90*/  IABS R25, R19 ;  /* 0x0000001300197213 */ /* 0x000fc40000000000 */
[----:B------:R0:W1:Y:S01]  /*0fa0*/  F2I.FTZ.U32.TRUNC.NTZ R5, R4 ;  /* 0x0000000400057305 */ /* 0x000062000021f000 */
[--C-:B------:R-:W-:Y:S01]  /*0fb0*/  @!P5 IMAD.IADD R14, R14, 0x1, -R30.reuse ;  /* 0x000000010e0ed824 */ /* 0x100fe200078e0a1e */
[----:B------:R-:W-:Y:S01]  /*0fc0*/  LOP3.LUT R199, R0, 0x28, RZ, 0xfc, !PT ;  /* 0x0000002800c77812 */ /* 0x000fe200078efcff */
[----:B------:R-:W-:Y:S01]  /*0fd0*/  IMAD.HI.U32 R20, R8, R25, RZ ;  /* 0x0000001908147227 */ /* 0x000fe200078e00ff */
[----:B------:R-:W-:Y:S02]  /*0fe0*/  LOP3.LUT R193, R0, 0x2a, RZ, 0xfc, !PT ;  /* 0x0000002a00c17812 */ /* 0x000fe400078efcff */
[----:B------:R-:W-:Y:S01]  /*0ff0*/  ISETP.GT.U32.AND P5, PT, R30, R14, PT ;  /* 0x0000000e1e00720c */ /* 0x000fe20003fa4070 */
[----:B------:R-:W-:Y:S01]  /*1000*/  @!P6 IMAD.IADD R7, R7, 0x1, -R30 ;  /* 0x000000010707e824 */ /* 0x000fe200078e0a1e */
[----:B------:R-:W-:Y:S01]  /*1010*/  LOP3.LUT R191, R0, 0x2c, RZ, 0xfc, !PT ;  /* 0x0000002c00bf7812 */ /* 0x000fe200078efcff */
[----:B------:R-:W-:Y:S01]  /*1020*/  IMAD.MOV R20, RZ, RZ, -R20 ;  /* 0x000000ffff147224 */ /* 0x000fe200078e0a14 */
[----:B0-----:R-:W-:Y:S01]  /*1030*/  IABS R4, R22 ;  /* 0x0000001600047213 */ /* 0x001fe20000000000 */
[C---:B------:R-:W-:Y:S01]  /*1040*/  IMAD R21, R30.reuse, R21, R29 ;  /* 0x000000151e157224 */ /* 0x040fe200078e021d */
[C---:B------:R-:W-:Y:S01]  /*1050*/  ISETP.GT.U32.AND P6, PT, R30.reuse, R7, PT ;  /* 0x000000071e00720c */ /* 0x040fe20003fc4070 */
[----:B------:R-:W-:Y:S01]  /*1060*/  IMAD R20, R30, R20, R25 ;  /* 0x000000141e147224 */ /* 0x000fe200078e0219 */
[----:B------:R-:W-:Y:S01]  /*1070*/  LOP3.LUT R187, R0, 0x2e, RZ, 0xfc, !PT ;  /* 0x0000002e00bb7812 */ /* 0x000fe200078efcff */
[----:B------:R-:W-:Y:S01]  /*1080*/  IMAD.MOV.U32 R29, RZ, RZ, R4 ;  /* 0x000000ffff1d7224 */ /* 0x000fe200078e0004 */
[C---:B------:R-:W-:Y:S01]  /*1090*/  LOP3.LUT R146, R145.reuse, 0x10, RZ, 0x3c, !PT ;  /* 0x0000001091927812 */ /* 0x040fe200078e3cff */
[----:B------:R-:W-:Y:S01]  /*10a0*/  IMAD.MOV R18, RZ, RZ, -R18 ;  /* 0x000000ffff127224 */ /* 0x000fe200078e0a12 */
[C---:B------:R-:W-:Y:S01]  /*10b0*/  LOP3.LUT R147, R145.reuse, 0x20, RZ, 0x3c, !PT ;  /* 0x0000002091937812 */ /* 0x040fe200078e3cff */
[----:B------:R-:W-:Y:S01]  /*10c0*/  @!P5 IMAD.IADD R14, R14, 0x1, -R30 ;  /* 0x000000010e0ed824 */ /* 0x000fe200078e0a1e */
[----:B------:R-:W-:Y:S01]  /*10d0*/  ISETP.GT.U32.AND P5, PT, R30, R16, PT ;  /* 0x000000101e00720c */ /* 0x000fe20003fa4070 */
[----:B-1----:R-:W-:Y:S01]  /*10e0*/  IMAD.MOV R26, RZ, RZ, -R5 ;  /* 0x000000ffff1a7224 */ /* 0x002fe200078e0a05 */
[C---:B------:R-:W-:Y:S01]  /*10f0*/  LOP3.LUT R148, R145.reuse, 0x30, RZ, 0x3c, !PT ;  /* 0x0000003091947812 */ /* 0x040fe200078e3cff */
[----:B------:R-:W-:Y:S01]  /*1100*/  IMAD.HI.U32 R4, R8, R29, RZ ;  /* 0x0000001d08047227 */ /* 0x000fe200078e00ff */
[----:B------:R-:W-:-:S02]  /*1110*/  LOP3.LUT R226, R145, 0x40, RZ, 0x3c, !PT ;  /* 0x0000004091e27812 */ /* 0x000fc400078e3cff */
[C---:B------:R-:W-:Y:S01]  /*1120*/  LOP3.LUT R225, R145.reuse, 0x50, RZ, 0x3c, !PT ;  /* 0x0000005091e17812 */ /* 0x040fe200078e3cff */
[----:B------:R-:W-:Y:S01]  /*1130*/  IMAD R18, R30, R18, R23 ;  /* 0x000000121e127224 */ /* 0x000fe200078e0217 */
[C---:B------:R-:W-:Y:S01]  /*1140*/  LOP3.LUT R224, R145.reuse, 0x60, RZ, 0x3c, !PT ;  /* 0x0000006091e07812 */ /* 0x040fe200078e3cff */
[----:B------:R-:W-:Y:S01]  /*1150*/  IMAD.HI.U32 R23, R8, R31, RZ ;  /* 0x0000001f08177227 */ /* 0x000fe200078e00ff */
[----:B------:R-:W-:-:S03]  /*1160*/  LOP3.LUT R223, R145, 0x70, RZ, 0x3c, !PT ;  /* 0x0000007091df7812 */ /* 0x000fc600078e3cff */
[----:B------:R-:W-:Y:S01]  /*1170*/  @!P5 IMAD.IADD R16, R16, 0x1, -R30 ;  /* 0x000000011010d824 */ /* 0x000fe200078e0a1e */
[----:B------:R-:W-:Y:S01]  /*1180*/  ISETP.GT.U32.AND P5, PT, R30, R20, PT ;  /* 0x000000141e00720c */ /* 0x000fe20003fa4070 */
[----:B------:R-:W-:Y:S02]  /*1190*/  IMAD R25, R26, R27, RZ ;  /* 0x0000001b1a197224 */ /* 0x000fe400078e02ff */
[----:B------:R-:W-:Y:S02]  /*11a0*/  IMAD.MOV R26, RZ, RZ, -R4 ;  /* 0x000000ffff1a7224 */ /* 0x000fe400078e0a04 */
[----:B------:R-:W-:Y:S01]  /*11b0*/  @!P6 IMAD.IADD R7, R7, 0x1, -R30 ;  /* 0x000000010707e824 */ /* 0x000fe200078e0a1e */
[C---:B------:R-:W-:Y:S01]  /*11c0*/  ISETP.GT.U32.AND P6, PT, R30.reuse, R15, PT ;  /* 0x0000000f1e00720c */ /* 0x040fe20003fc4070 */
[----:B------:R-:W-:Y:S02]  /*11d0*/  IMAD.MOV R28, RZ, RZ, -R23 ;  /* 0x000000ffff1c7224 */ /* 0x000fe400078e0a17 */
[----:B------:R-:W-:Y:S01]  /*11e0*/  IMAD R23, R30, R26, R29 ;  /* 0x0000001a1e177224 */ /* 0x000fe200078e021d */
[----:B------:R-:W-:Y:S01]  /*11f0*/  LOP3.LUT R29, R0, 0x5e, RZ, 0xfc, !PT ;  /* 0x0000005e001d7812 */ /* 0x000fe200078efcff */
[----:B------:R-:W-:-:S04]  /*1200*/  IMAD.HI.U32 R8, R8, R33, RZ ;  /* 0x0000002108087227 */ /* 0x000fc800078e00ff */
[--C-:B------:R-:W-:Y:S01]  /*1210*/  @!P5 IMAD.IADD R20, R20, 0x1, -R30.reuse ;  /* 0x000000011414d824 */ /* 0x100fe200078e0a1e */
[C---:B------:R-:W-:Y:S01]  /*1220*/  ISETP.GT.U32.AND P5, PT, R30.reuse, R23, PT ;  /* 0x000000171e00720c */ /* 0x040fe20003fa4070 */
[----:B------:R-:W-:Y:S02]  /*1230*/  IMAD.MOV.U32 R4, RZ, RZ, RZ ;  /* 0x000000ffff047224 */ /* 0x000fe400078e00ff */
[----:B------:R-:W-:Y:S01]  /*1240*/  @!P6 IMAD.IADD R15, R15, 0x1, -R30 ;  /* 0x000000010f0fe824 */ /* 0x000fe200078e0a1e */
[----:B------:R-:W-:Y:S01]  /*1250*/  ISETP.GT.U32.AND P6, PT, R30, R18, PT ;  /* 0x000000121e00720c */ /* 0x000fe20003fc4070 */
[----:B------:R-:W-:Y:S02]  /*1260*/  IMAD.MOV R26, RZ, RZ, -R8 ;  /* 0x000000ffff1a7224 */ /* 0x000fe400078e0a08 */
[----:B------:R-:W-:-:S04]  /*1270*/  IMAD.HI.U32 R4, R5, R25, R4 ;  /* 0x0000001905047227 */ /* 0x000fc800078e0004 */
[----:B------:R-:W-:Y:S02]  /*1280*/  IMAD.MOV.U32 R8, RZ, RZ, R7 ;  /* 0x000000ffff087224 */ /* 0x000fe400078e0007 */
[----:B------:R-:W-:Y:S02]  /*1290*/  @!P5 IMAD.IADD R23, R23, 0x1, -R30 ;  /* 0x000000011717d824 */ /* 0x000fe400078e0a1e */
[----:B------:R-:W-:Y:S01]  /*12a0*/  @!P4 IMAD.MOV R9, RZ, RZ, -R9 ;  /* 0x000000ffff09c224 */ /* 0x000fe200078e0a09 */
[C---:B------:R-:W-:Y:S01]  /*12b0*/  ISETP.GT.U32.AND P4, PT, R30.reuse, R15, PT ;  /* 0x0000000f1e00720c */ /* 0x040fe20003f84070 */
[----:B------:R-:W-:Y:S01]  /*12c0*/  @!P2 IMAD.MOV R13, RZ, RZ, -R13 ;  /* 0x000000ffff0da224 */ /* 0x000fe200078e0a0d */
[C---:B------:R-:W-:Y:S01]  /*12d0*/  ISETP.GT.U32.AND P2, PT, R30.reuse, R20, PT ;  /* 0x000000141e00720c */ /* 0x040fe20003f44070 */
[----:B------:R-:W-:Y:S01]  /*12e0*/  @!P3 IMAD.MOV R8, RZ, RZ, -R8 ;  /* 0x000000ffff08b224 */ /* 0x000fe200078e0a08 */
[----:B------:R-:W-:Y:S01]  /*12f0*/  ISETP.GT.U32.AND P3, PT, R30, R23, PT ;  /* 0x000000171e00720c */ /* 0x000fe20003f64070 */
[----:B------:R-:W-:-:S04]  /*1300*/  IMAD.HI.U32 R4, R4, R84, RZ ;  /* 0x0000005404047227 */ /* 0x000fc800078e00ff */
[----:B------:R-:W-:Y:S01]  /*1310*/  @!P6 IMAD.IADD R18, R18, 0x1, -R30 ;  /* 0x000000011212e824 */ /* 0x000fe200078e0a1e */
[C---:B------:R-:W-:Y:S01]  /*1320*/  ISETP.GT.U32.AND P6, PT, R30.reuse, R21, PT ;  /* 0x000000151e00720c */ /* 0x040fe20003fc4070 */
[----:B------:R-:W-:Y:S02]  /*1330*/  IMAD.MOV R4, RZ, RZ, -R4 ;  /* 0x000000ffff047224 */ /* 0x000fe400078e0a04 */
[C---:B------:R-:W-:Y:S02]  /*1340*/  IMAD R25, R30.reuse, R28, R31 ;  /* 0x0000001c1e197224 */ /* 0x040fe400078e021f */
[----:B------:R-:W-:Y:S02]  /*1350*/  IMAD R26, R30, R26, R33 ;  /* 0x0000001a1e1a7224 */ /* 0x000fe400078e0221 */
[----:B------:R-:W-:Y:S01]  /*1360*/  IMAD R84, R27, R4, R84 ;  /* 0x000000041b547224 */ /* 0x000fe200078e0254 */
[----:B------:R-:W-:Y:S01]  /*1370*/  LOP3.LUT R4, R36, 0x7, RZ, 0xc0, !PT ;  /* 0x0000000724047812 */ /* 0x000fe200078ec0ff */
[--C-:B------:R-:W-:Y:S01]  /*1380*/  @!P4 IMAD.IADD R15, R15, 0x1, -R30.reuse ;  /* 0x000000010f0fc824 */ /* 0x100fe200078e0a1e */
[----:B------:R-:W-:Y:S01]  /*1390*/  ISETP.GT.U32.AND P4, PT, R30, R25, PT ;  /* 0x000000191e00720c */ /* 0x000fe20003f84070 */
[--C-:B------:R-:W-:Y:S01]  /*13a0*/  @!P2 IMAD.IADD R20, R20, 0x1, -R30.reuse ;  /* 0x000000011414a824 */ /* 0x100fe200078e0a1e */
[C---:B------:R-:W-:Y:S01]  /*13b0*/  ISETP.GT.U32.AND P2, PT, R30.reuse, R26, PT ;  /* 0x0000001a1e00720c */ /* 0x040fe20003f44070 */
[--C-:B------:R-:W-:Y:S01]  /*13c0*/  @!P3 IMAD.IADD R23, R23, 0x1, -R30.reuse ;  /* 0x000000011717b824 */ /* 0x100fe200078e0a1e */
[----:B------:R-:W-:Y:S01]  /*13d0*/  ISETP.GT.U32.AND P3, PT, R27, R84, PT ;  /* 0x000000541b00720c */ /* 0x000fe20003f64070 */
[----:B------:R-:W-:Y:S01]  /*13e0*/  @!P6 IMAD.IADD R21, R21, 0x1, -R30 ;  /* 0x000000011515e824 */ /* 0x000fe200078e0a1e */
[C---:B------:R-:W-:Y:S01]  /*13f0*/  ISETP.GT.U32.AND P6, PT, R30.reuse, R16, PT ;  /* 0x000000101e00720c */ /* 0x040fe20003fc4070 */
[----:B------:R-:W-:Y:S01]  /*1400*/  @!P0 IMAD.MOV R11, RZ, RZ, -R11 ;  /* 0x000000ffff0b8224 */ /* 0x000fe200078e0a0b */
[----:B------:R-:W-:Y:S01]  /*1410*/  ISETP.GT.U32.AND P0, PT, R30, R18, PT ;  /* 0x000000121e00720c */ /* 0x000fe20003f04070 */
[----:B------:R-:W-:Y:S01]  /*1420*/  IMAD.SHL.U32 R5, R36, 0x8, RZ ;  /* 0x0000000824057824 */ /* 0x000fe200078e00ff */
[----:B------:R-:W-:Y:S01]  /*1430*/  ISETP.GT.U32.AND P5, PT, R30, R21, PT ;  /* 0x000000151e00720c */ /* 0x000fe20003fa4070 */
[----:B------:R-:W-:Y:S01]  /*1440*/  @!P1 IMAD.MOV R14, RZ, RZ, -R14 ;  /* 0x000000ffff0e9224 */ /* 0x000fe200078e0a0e */
[----:B------:R-:W-:Y:S01]  /*1450*/  ISETP.GE.AND P1, PT, R19, RZ, PT ;  /* 0x000000ff1300720c */ /* 0x000fe20003f26270 */
[--C-:B------:R-:W-:Y:S01]  /*1460*/  @!P4 IMAD.IADD R25, R25, 0x1, -R30.reuse ;  /* 0x000000011919c824 */ /* 0x100fe200078e0a1e */
[----:B------:R-:W-:Y:S01]  /*1470*/  LOP3.LUT R5, R5, 0x30, RZ, 0xc0, !PT ;  /* 0x0000003005057812 */ /* 0x000fe200078ec0ff */
[--C-:B------:R-:W-:Y:S01]  /*1480*/  @!P2 IMAD.IADD R26, R26, 0x1, -R30.reuse ;  /* 0x000000011a1aa824 */ /* 0x100fe200078e0a1e */
[----:B------:R-:W-:Y:S01]  /*1490*/  LOP3.LUT R19, R0, 0x4a, RZ, 0xfc, !PT ;  /* 0x0000004a00137812 */ /* 0x000fe200078efcff */
[----:B------:R-:W-:Y:S01]  /*14a0*/  @!P3 IMAD.IADD R84, R84, 0x1, -R27 ;  /* 0x000000015454b824 */ /* 0x000fe200078e0a1b */
[----:B------:R-:W-:Y:S01]  /*14b0*/  ISETP.GT.U32.AND P4, PT, R30, R25, PT ;  /* 0x000000191e00720c */ /* 0x000fe20003f84070 */
[--C-:B------:R-:W-:Y:S01]  /*14c0*/  @!P6 IMAD.IADD R16, R16, 0x1, -R30.reuse ;  /* 0x000000011010e824 */ /* 0x100fe200078e0a1e */
[----:B------:R-:W-:Y:S01]  /*14d0*/  ISETP.GE.AND P6, PT, R32, RZ, PT ;  /* 0x000000ff2000720c */ /* 0x000fe20003fc6270 */
[--C-:B------:R-:W-:Y:S01]  /*14e0*/  @!P0 IMAD.IADD R18, R18, 0x1, -R30.reuse ;  /* 0x0000000112128824 */ /* 0x100fe200078e0a1e */
[----:B------:R-:W-:Y:S01]  /*14f0*/  ISETP.GT.U32.AND P2, PT, R30, R26, PT ;  /* 0x0000001a1e00720c */ /* 0x000fe20003f44070 */
[----:B------:R-:W-:Y:S01]  /*1500*/  @!P5 IMAD.IADD R21, R21, 0x1, -R30 ;  /* 0x000000011515d824 */ /* 0x000fe200078e0a1e */
[----:B------:R-:W-:Y:S01]  /*1510*/  ISETP.GT.U32.AND P3, PT, R27, R84, PT ;  /* 0x000000541b00720c */ /* 0x000fe20003f64070 */
[----:B------:R-:W-:Y:S01]  /*1520*/  IMAD R5, R4, 0x40, R5 ;  /* 0x0000004004057824 */ /* 0x000fe200078e0205 */
[----:B------:R-:W-:Y:S01]  /*1530*/  ISETP.GE.AND P0, PT, R34, RZ, PT ;  /* 0x000000ff2200720c */ /* 0x000fe20003f06270 */
[----:B------:R-:W-:Y:S01]  /*1540*/  IMAD.SHL.U32 R7, R36, 0x2, RZ ;  /* 0x0000000224077824 */ /* 0x000fe200078e00ff */
[----:B------:R-:W-:Y:S01]  /*1550*/  ISETP.GE.AND P5, PT, R17, RZ, PT ;  /* 0x000000ff1100720c */ /* 0x000fe20003fa6270 */
[----:B------:R-:W-:-:S02]  /*1560*/  IMAD R4, R4, 0x110, RZ ;  /* 0x0000011004047824 */ /* 0x000fc400078e02ff */
[--C-:B------:R-:W-:Y:S01]  /*1570*/  @!P4 IMAD.IADD R25, R25, 0x1, -R30.reuse ;  /* 0x000000011919c824 */ /* 0x100fe200078e0a1e */
[----:B------:R-:W-:Y:S01]  /*1580*/  ISETP.GE.AND P4, PT, R22, RZ, PT ;  /* 0x000000ff1600720c */ /* 0x000fe20003f86270 */
[----:B------:R-:W-:Y:S01]  /*1590*/  @!P6 IMAD.MOV R15, RZ, RZ, -R15 ;  /* 0x000000ffff0fe224 */ /* 0x000fe200078e0a0f */
[----:B------:R-:W-:Y:S01]  /*15a0*/  ISETP.GE.AND P6, PT, R35, RZ, PT ;  /* 0x000000ff2300720c */ /* 0x000fe20003fc6270 */
[----:B------:R-:W-:Y:S01]  /*15b0*/  @!P2 IMAD.IADD R26, R26, 0x1, -R30 ;  /* 0x000000011a1aa824 */ /* 0x000fe200078e0a1e */
[----:B------:R-:W-:Y:S01]  /*15c0*/  ISETP.GE.AND P2, PT, R24, RZ, PT ;  /* 0x000000ff1800720c */ /* 0x000fe20003f46270 */
[----:B------:R-:W-:Y:S01]  /*15d0*/  @!P3 IMAD.IADD R84, R84, 0x1, -R27 ;  /* 0x000000015454b824 */ /* 0x000fe200078e0a1b */
[----:B------:R-:W-:Y:S01]  /*15e0*/  ISETP.GE.AND P3, PT, R2, RZ, PT ;  /* 0x000000ff0200720c */ /* 0x000fe20003f66270 */
[----:B------:R-:W-:Y:S01]  /*15f0*/  @!P0 IMAD.MOV R16, RZ, RZ, -R16 ;  /* 0x000000ffff108224 */ /* 0x000fe200078e0a10 */
[----:B------:R-:W-:Y:S01]  /*1600*/  LOP3.LUT R17, R7, 0x10, RZ, 0xc0, !PT ;  /* 0x0000001007117812 */ /* 0x000fe200078ec0ff */
[----:B------:R-:W-:Y:S01]  /*1610*/  @!P5 IMAD.MOV R18, RZ, RZ, -R18 ;  /* 0x000000ffff12d224 */ /* 0x000fe200078e0a12 */
[----:B------:R-:W-:Y:S01]  /*1620*/  LOP3.LUT R4, R4, 0x30, R7, 0x78, !PT ;  /* 0x0000003004047812 */ /* 0x000fe200078e7807 */
[----:B------:R-:W-:Y:S01]  /*1630*/  @!P1 IMAD.MOV R20, RZ, RZ, -R20 ;  /* 0x000000ffff149224 */ /* 0x000fe200078e0a14 */
[----:B------:R-:W-:Y:S01]  /*1640*/  ISETP.NE.AND P0, PT, RZ, c[0x0][0x17c], PT ;  /* 0x00005f00ff007a0c */ /* 0x000fe20003f05270 */
[----:B------:R-:W-:Y:S01]  /*1650*/  @!P4 IMAD.MOV R23, RZ, RZ, -R23 ;  /* 0x000000ffff17c224 */ /* 0x000fe200078e0a17 */
[----:B------:R-:W-:Y:S01]  /*1660*/  LOP3.LUT R7, RZ, c[0x0][0x17c], RZ, 0x33, !PT ;  /* 0x00005f00ff077a12 */ /* 0x000fe200078e33ff */
[----:B------:R-:W-:Y:S01]  /*1670*/  @!P6 IMAD.MOV R21, RZ, RZ, -R21 ;  /* 0x000000ffff15e224 */ /* 0x000fe200078e0a15 */
[----:B------:R-:W-:Y:S01]  /*1680*/  ISETP.GE.AND P1, PT, R3, RZ, PT ;  /* 0x000000ff0300720c */ /* 0x000fe20003f26270 */
[----:B------:R-:W-:Y:S01]  /*1690*/  @!P2 IMAD.MOV R25, RZ, RZ, -R25 ;  /* 0x000000ffff19a224 */ /* 0x000fe200078e0a19 */
[C---:B------:R-:W-:Y:S01]  /*16a0*/  SEL R6, R7.reuse, R6, !P0 ;  /* 0x0000000607067207 */ /* 0x040fe20004000000 */
[----:B------:R-:W-:Y:S01]  /*16b0*/  @!P3 IMAD.MOV R26, RZ, RZ, -R26 ;  /* 0x000000ffff1ab224 */ /* 0x000fe200078e0a1a */
[C---:B------:R-:W-:Y:S01]  /*16c0*/  SEL R10, R7.reuse, R10, !P0 ;  /* 0x0000000a070a7207 */ /* 0x040fe20004000000 */
[----:B------:R-:W-:Y:S01]  /*16d0*/  IMAD R30, R86, c[0x0][0x18c], RZ ;  /* 0x00006300561e7a24 */ /* 0x000fe200078e02ff */
[C---:B------:R-:W-:Y:S01]  /*16e0*/  SEL R12, R7.reuse, R12, !P0 ;  /* 0x0000000c070c7207 */ /* 0x040fe20004000000 */
[----:B------:R-:W-:Y:S01]  /*16f0*/  IMAD.WIDE R62, R62, 0x2, RZ ;  /* 0x000000023e3e7825 */ /* 0x000fe200078e02ff */
[----:B------:R-:W-:-:S02]  /*1700*/  SEL R9, R7, R9, !P0 ;  /* 0x0000000907097207 */ /* 0x000fc40004000000 */
[C---:B------:R-:W-:Y:S01]  /*1710*/  SEL R11, R7.reuse, R11, !P0 ;  /* 0x0000000b070b7207 */ /* 0x040fe20004000000 */
[----:B------:R-:W-:Y:S01]  /*1720*/  IMAD.WIDE R30, R30, 0x2, RZ ;  /* 0x000000021e1e7825 */ /* 0x000fe200078e02ff */
[C---:B------:R-:W-:Y:S02]  /*1730*/  SEL R13, R7.reuse, R13, !P0 ;  /* 0x0000000d070d7207 */ /* 0x040fe40004000000 */
[C---:B------:R-:W-:Y:S01]  /*1740*/  SEL R8, R7.reuse, R8, !P0 ;  /* 0x0000000807087207 */ /* 0x040fe20004000000 */
[----:B------:R-:W-:Y:S01]  /*1750*/  @!P1 IMAD.MOV R84, RZ, RZ, -R84 ;  /* 0x000000ffff549224 */ /* 0x000fe200078e0a54 */
[C---:B------:R-:W-:Y:S01]  /*1760*/  SEL R14, R7.reuse, R14, !P0 ;  /* 0x0000000e070e7207 */ /* 0x040fe20004000000 */
[----:B------:R-:W-:Y:S01]  /*1770*/  IMAD R61, R6, c[0x0][0x190], RZ ;  /* 0x00006400063d7a24 */ /* 0x000fe200078e02ff */
        /* <DEDUP_REMOVED lines=8> */
[----:B------:R-:W-:Y:S01]  /*1800*/  SEL R21, R7, R21, !P0 ;  /* 0x0000001507157207 */ /* 0x000fe20004000000 */
[----:B------:R-:W-:Y:S01]  /*1810*/  IMAD R15, R15, c[0x0][0x190], RZ ;  /* 0x000064000f0f7a24 */ /* 0x000fe200078e02ff */
[C---:B------:R-:W-:Y:S01]  /*1820*/  SEL R23, R7.reuse, R23, !P0 ;  /* 0x0000001707177207 */ /* 0x040fe20004000000 */
[----:B------:R-:W-:Y:S01]  /*1830*/  IMAD R43, R16, c[0x0][0x190], RZ ;  /* 0x00006400102b7a24 */ /* 0x000fe200078e02ff */
[----:B------:R-:W-:Y:S01]  /*1840*/  SEL R25, R7, R25, !P0 ;  /* 0x0000001907197207 */ /* 0x000fe20004000000 */
[----:B------:R-:W-:Y:S01]  /*1850*/  IMAD R21, R21, c[0x0][0x190], RZ ;  /* 0x0000640015157a24 */ /* 0x000fe200078e02ff */
[----:B------:R-:W-:Y:S01]  /*1860*/  SEL R7, R7, R26, !P0 ;  /* 0x0000001a07077207 */ /* 0x000fe20004000000 */
[----:B------:R-:W-:Y:S01]  /*1870*/  IMAD R23, R23, c[0x0][0x190], RZ ;  /* 0x0000640017177a24 */ /* 0x000fe200078e02ff */
[----:B------:R-:W-:Y:S01]  /*1880*/  ISETP.NE.AND P0, PT, RZ, c[0x0][0x178], PT ;  /* 0x00005e00ff007a0c */ /* 0x000fe20003f05270 */
[----:B------:R-:W-:Y:S01]  /*1890*/  IMAD R25, R25, c[0x0][0x190], RZ ;  /* 0x0000640019197a24 */ /* 0x000fe200078e02ff */
[----:B------:R-:W-:Y:S01]  /*18a0*/  LOP3.LUT R28, R17, 0x20, R36, 0xf8, !PT ;  /* 0x00000020111c7812 */ /* 0x000fe200078ef824 */
[----:B------:R-:W-:Y:S01]  /*18b0*/  IMAD.SHL.U32 R17, R36, 0x20, RZ ;  /* 0x0000002024117824 */ /* 0x000fe200078e00ff */
[----:B------:R-:W-:Y:S01]  /*18c0*/  LOP3.LUT R26, R0, 0x58, RZ, 0xfc, !PT ;  /* 0x00000058001a7812 */ /* 0x000fe200078efcff */
[----:B------:R-:W-:Y:S01]  /*18d0*/  IMAD R41, R18, c[0x0][0x190], RZ ;  /* 0x0000640012297a24 */ /* 0x000fe200078e02ff */
[----:B------:R-:W-:Y:S01]  /*18e0*/  LOP3.LUT R28, R5, R28, RZ, 0x3c, !PT ;  /* 0x0000001c051c7212 */ /* 0x000fe200078e3cff */
[----:B------:R-:W-:Y:S01]  /*18f0*/  IMAD R39, R20, c[0x0][0x190], RZ ;  /* 0x0000640014277a24 */ /* 0x000fe200078e02ff */
[----:B------:R-:W-:Y:S01]  /*1900*/  SHF.R.S32.HI R5, RZ, 0x1f, R144 ;  /* 0x0000001fff057819 */ /* 0x000fe20000011490 */
[----:B------:R-:W-:Y:S01]  /*1910*/  IMAD R86, R143, c[0x0][0x188], RZ ;  /* 0x000062008f567a24 */ /* 0x000fe200078e02ff */
[----:B------:R-:W-:Y:S01]  /*1920*/  LOP3.LUT R17, R17, 0x200, RZ, 0xc0, !PT ;  /* 0x0000020011117812 */ /* 0x000fe200078ec0ff */
[----:B------:R-:W-:Y:S01]  /*1930*/  IMAD R85, R142, c[0x0][0x188], RZ ;  /* 0x000062008e557a24 */ /* 0x000fe200078e02ff */
[----:B------:R-:W-:Y:S01]  /*1940*/  LEA.HI R144, R5, R144, RZ, 0x7 ;  /* 0x0000009005907211 */ /* 0x000fe200078f38ff */
[----:B------:R-:W-:Y:S01]  /*1950*/  IMAD R9, R9, c[0x0][0x190], RZ ;  /* 0x0000640009097a24 */ /* 0x000fe200078e02ff */
[----:B------:R-:W-:Y:S01]  /*1960*/  @!P0 LOP3.LUT R84, RZ, c[0x0][0x178], RZ, 0x33, !PT ;  /* 0x00005e00ff548a12 */ /* 0x000fe200078e33ff */
[----:B------:R-:W-:Y:S01]  /*1970*/  IMAD.IADD R5, R17, 0x1, R28 ;  /* 0x0000000111057824 */ /* 0x000fe200078e021c */
[C---:B------:R-:W-:Y:S01]  /*1980*/  LOP3.LUT R27, R0.reuse, 0x5a, RZ, 0xfc, !PT ;  /* 0x0000005a001b7812 */ /* 0x040fe200078efcff */
[----:B------:R-:W-:Y:S01]  /*1990*/  IMAD R11, R11, c[0x0][0x190], RZ ;  /* 0x000064000b0b7a24 */ /* 0x000fe200078e02ff */
[C---:B------:R-:W-:Y:S01]  /*19a0*/  LOP3.LUT R28, R0.reuse, 0x5c, RZ, 0xfc, !PT ;  /* 0x0000005c001c7812 */ /* 0x040fe200078efcff */
[----:B------:R-:W-:Y:S01]  /*19b0*/  IMAD R13, R13, c[0x0][0x190], RZ ;  /* 0x000064000d0d7a24 */ /* 0x000fe200078e02ff */
[C---:B------:R-:W-:Y:S01]  /*19c0*/  LOP3.LUT R24, R0.reuse, 0x54, RZ, 0xfc, !PT ;  /* 0x0000005400187812 */ /* 0x040fe200078efcff */
[----:B------:R-:W-:Y:S01]  /*19d0*/  IMAD.WIDE R66, R23, 0x2, R62 ;  /* 0x0000000217427825 */ /* 0x000fe200078e023e */
[----:B------:R-:W-:-:S02]  /*19e0*/  LOP3.LUT R20, R0, 0x4c, RZ, 0xfc, !PT ;  /* 0x0000004c00147812 */ /* 0x000fc400078efcff */
[C---:B------:R-:W-:Y:S01]  /*19f0*/  LOP3.LUT R22, R0.reuse, 0x50, RZ, 0xfc, !PT ;  /* 0x0000005000167812 */ /* 0x040fe200078efcff */
[----:B------:R-:W-:Y:S01]  /*1a00*/  IMAD.WIDE R64, R25, 0x2, R62 ;  /* 0x0000000219407825 */ /* 0x000fe200078e023e */
[C---:B------:R-:W-:Y:S02]  /*1a10*/  LOP3.LUT R17, R0.reuse, 0x46, RZ, 0xfc, !PT ;  /* 0x0000004600117812 */ /* 0x040fe400078efcff */
[C---:B------:R-:W-:Y:S01]  /*1a20*/  LOP3.LUT R18, R0.reuse, 0x48, RZ, 0xfc, !PT ;  /* 0x0000004800127812 */ /* 0x040fe200078efcff */
[--C-:B------:R-:W-:Y:S01]  /*1a30*/  IMAD.WIDE R34, R23, 0x2, R30.reuse ;  /* 0x0000000217227825 */ /* 0x100fe200078e021e */
[C---:B------:R-:W-:Y:S02]  /*1a40*/  LOP3.LUT R23, R0.reuse, 0x52, RZ, 0xfc, !PT ;  /* 0x0000005200177812 */ /* 0x040fe400078efcff */
[C---:B------:R-:W-:Y:S01]  /*1a50*/  LOP3.LUT R14, R0.reuse, 0x40, RZ, 0xfc, !PT ;  /* 0x00000040000e7812 */ /* 0x040fe200078efcff */
[----:B------:R-:W-:Y:S01]  /*1a60*/  IMAD.WIDE R32, R25, 0x2, R30 ;  /* 0x0000000219207825 */ /* 0x000fe200078e021e */
[----:B------:R-:W-:-:S02]  /*1a70*/  LOP3.LUT R25, R0, 0x56, RZ, 0xfc, !PT ;  /* 0x0000005600197812 */ /* 0x000fc400078efcff */
[C---:B------:R-:W-:Y:S01]  /*1a80*/  LOP3.LUT R16, R0.reuse, 0x44, RZ, 0xfc, !PT ;  /* 0x0000004400107812 */ /* 0x040fe200078efcff */
[----:B------:R-:W-:Y:S01]  /*1a90*/  IMAD R87, R141, c[0x0][0x188], RZ ;  /* 0x000062008d577a24 */ /* 0x000fe200078e02ff */
[----:B------:R-:W-:Y:S01]  /*1aa0*/  LOP3.LUT R12, R0, 0x3c, RZ, 0xfc, !PT ;  /* 0x0000003c000c7812 */ /* 0x000fe200078efcff */
[----:B------:R-:W-:Y:S01]  /*1ab0*/  IMAD R86, R140, c[0x0][0x188], RZ ;  /* 0x000062008c567a24 */ /* 0x000fe200078e02ff */
[C---:B------:R-:W-:Y:S01]  /*1ac0*/  LOP3.LUT R6, R0.reuse, 0x30, RZ, 0xfc, !PT ;  /* 0x0000003000067812 */ /* 0x040fe200078efcff */
[----:B------:R-:W-:Y:S01]  /*1ad0*/  IMAD R85, R139, c[0x0][0x188], RZ ;  /* 0x000062008b557a24 */ /* 0x000fe200078e02ff */
[C---:B------:R-:W-:Y:S01]  /*1ae0*/  LOP3.LUT R8, R0.reuse, 0x34, RZ, 0xfc, !PT ;  /* 0x0000003400087812 */ /* 0x040fe200078efcff */
[----:B------:R-:W-:Y:S01]  /*1af0*/  IMAD R7, R7, c[0x0][0x190], RZ ;  /* 0x0000640007077a24 */ /* 0x000fe200078e02ff */
[----:B------:R-:W-:Y:S01]  /*1b00*/  LOP3.LUT R10, R0, 0x38, RZ, 0xfc, !PT ;  /* 0x00000038000a7812 */ /* 0x000fe200078efcff */
[----:B------:R-:W-:Y:S01]  /*1b10*/  IMAD.WIDE R68, R21, 0x2, R62 ;  /* 0x0000000215447825 */ /* 0x000fe200078e023e */
[----:B------:R-:W-:-:S02]  /*1b20*/  SHF.R.S32.HI R144, RZ, 0x7, R144 ;  /* 0x00000007ff907819 */ /* 0x000fc40000011490 */
[----:B------:R-:W-:Y:S01]  /*1b30*/  LOP3.LUT R222, R4, 0x40, RZ, 0x3c, !PT ;  /* 0x0000004004de7812 */ /* 0x000fe200078e3cff */
[----:B------:R-:W-:Y:S01]  /*1b40*/  IMAD.WIDE R36, R21, 0x2, R30 ;  /* 0x0000000215247825 */ /* 0x000fe200078e021e */
[----:B------:R-:W-:-:S03]  /*1b50*/  LOP3.LUT R21, R0, 0x4e, RZ, 0xfc, !PT ;  /* 0x0000004e00157812 */ /* 0x000fc600078efcff */
[----:B------:R-:W-:Y:S02]  /*1b60*/  IMAD R87, R138, c[0x0][0x188], RZ ;  /* 0x000062008a577a24 */ /* 0x000fe400078e02ff */
[----:B------:R-:W-:Y:S02]  /*1b70*/  IMAD R86, R137, c[0x0][0x188], RZ ;  /* 0x0000620089567a24 */ /* 0x000fe400078e02ff */
[----:B------:R-:W-:Y:S02]  /*1b80*/  IMAD R85, R136, c[0x0][0x188], RZ ;  /* 0x0000620088557a24 */ /* 0x000fe400078e02ff */
[----:B------:R-:W-:Y:S02]  /*1b90*/  IMAD R87, R135, c[0x0][0x188], RZ ;  /* 0x0000620087577a24 */ /* 0x000fe400078e02ff */
[----:B------:R-:W-:Y:S02]  /*1ba0*/  IMAD R86, R134, c[0x0][0x188], RZ ;  /* 0x0000620086567a24 */ /* 0x000fe400078e02ff */
[----:B------:R-:W-:-:S02]  /*1bb0*/  IMAD R85, R133, c[0x0][0x188], RZ ;  /* 0x0000620085557a24 */ /* 0x000fc400078e02ff */
[----:B------:R-:W-:Y:S02]  /*1bc0*/  IMAD R84, R84, c[0x0][0x184], RZ ;  /* 0x0000610054547a24 */ /* 0x000fe400078e02ff */
[----:B------:R-:W-:-:S03]  /*1bd0*/  IMAD.WIDE R124, R61, 0x2, R62 ;  /* 0x000000023d7c7825 */ /* 0x000fc600078e023e */
[----:B------:R-:W-:Y:S01]  /*1be0*/  LEA R126, P0, R84, c[0x0][0x160], 0x1 ;  /* 0x00005800547e7a11 */ /* 0x000fe200078008ff */
[----:B------:R-:W-:-:S03]  /*1bf0*/  IMAD.WIDE R122, R59, 0x2, R62 ;  /* 0x000000023b7a7825 */ /* 0x000fc600078e023e */
[----:B------:R-:W-:Y:S01]  /*1c00*/  LEA.HI.X.SX32 R127, R84, c[0x0][0x164], 0x1, P0 ;  /* 0x00005900547f7a11 */ /* 0x000fe200000f0eff */
[----:B------:R-:W-:-:S04]  /*1c10*/  IMAD.WIDE R120, R57, 0x2, R62 ;  /* 0x0000000239787825 */ /* 0x000fc800078e023e */
[----:B------:R-:W-:-:S04]  /*1c20*/  IMAD.WIDE R80, R49, 0x2, R62 ;  /* 0x0000000231507825 */ /* 0x000fc800078e023e */
[----:B------:R-:W-:-:S04]  /*1c30*/  IMAD.WIDE R78, R47, 0x2, R62 ;  /* 0x000000022f4e7825 */ /* 0x000fc800078e023e */
[----:B------:R-:W-:-:S04]  /*1c40*/  IMAD.WIDE R76, R15, 0x2, R62 ;  /* 0x000000020f4c7825 */ /* 0x000fc800078e023e */
[----:B------:R-:W-:-:S04]  /*1c50*/  IMAD.WIDE R74, R43, 0x2, R62 ;  /* 0x000000022b4a7825 */ /* 0x000fc800078e023e */
[----:B------:R-:W-:-:S04]  /*1c60*/  IMAD.WIDE R72, R41, 0x2, R62 ;  /* 0x0000000229487825 */ /* 0x000fc800078e023e */
[----:B------:R-:W-:-:S04]  /*1c70*/  IMAD.WIDE R70, R39, 0x2, R62 ;  /* 0x0000000227467825 */ /* 0x000fc800078e023e */
[----:B------:R-:W-:Y:S01]  /*1c80*/  IMAD.WIDE R44, R15, 0x2, R30 ;  /* 0x000000020f2c7825 */ /* 0x000fe200078e021e */
[----:B------:R-:W-:-:S03]  /*1c90*/  LOP3.LUT R15, R0, 0x42, RZ, 0xfc, !PT ;  /* 0x00000042000f7812 */ /* 0x000fc600078efcff */
[----:B------:R-:W-:Y:S02]  /*1ca0*/  IMAD R87, R132, c[0x0][0x188], RZ ;  /* 0x0000620084577a24 */ /* 0x000fe400078e02ff */
[----:B------:R-:W-:Y:S02]  /*1cb0*/  IMAD R86, R131, c[0x0][0x188], RZ ;  /* 0x0000620083567a24 */ /* 0x000fe400078e02ff */
[----:B------:R-:W-:Y:S02]  /*1cc0*/  IMAD R85, R130, c[0x0][0x188], RZ ;  /* 0x0000620082557a24 */ /* 0x000fe400078e02ff */
        /* <DEDUP_REMOVED lines=8> */
[----:B------:R-:W-:Y:S01]  /*1d50*/  IMAD.WIDE R52, R11, 0x2, R30 ;  /* 0x000000020b347825 */ /* 0x000fe200078e021e */
[----:B------:R-:W-:-:S03]  /*1d60*/  LOP3.LUT R11, R0, 0x3a, RZ, 0xfc, !PT ;  /* 0x0000003a000b7812 */ /* 0x000fc600078efcff */
[----:B------:R-:W-:Y:S01]  /*1d70*/  IMAD.WIDE R50, R13, 0x2, R30 ;  /* 0x000000020d327825 */ /* 0x000fe200078e021e */
[----:B------:R-:W-:-:S03]  /*1d80*/  LOP3.LUT R13, R0, 0x3e, RZ, 0xfc, !PT ;  /* 0x0000003e000d7812 */ /* 0x000fc600078efcff */
[----:B------:R-:W-:-:S04]  /*1d90*/  IMAD.WIDE R48, R49, 0x2, R30 ;  /* 0x0000000231307825 */ /* 0x000fc800078e021e */
[----:B------:R-:W-:-:S04]  /*1da0*/  IMAD.WIDE R46, R47, 0x2, R30 ;  /* 0x000000022f2e7825 */ /* 0x000fc800078e021e */
[----:B------:R-:W-:-:S04]  /*1db0*/  IMAD.WIDE R42, R43, 0x2, R30 ;  /* 0x000000022b2a7825 */ /* 0x000fc800078e021e */
[----:B------:R-:W-:-:S04]  /*1dc0*/  IMAD.WIDE R40, R41, 0x2, R30 ;  /* 0x0000000229287825 */ /* 0x000fc800078e021e */
[----:B------:R-:W-:-:S04]  /*1dd0*/  IMAD.WIDE R38, R39, 0x2, R30 ;  /* 0x0000000227267825 */ /* 0x000fc800078e021e */
[----:B------:R-:W-:Y:S02]  /*1de0*/  IMAD R87, R129, c[0x0][0x188], RZ ;  /* 0x0000620081577a24 */ /* 0x000fe400078e02ff */
[----:B------:R-:W-:Y:S02]  /*1df0*/  IMAD R86, R128, c[0x0][0x188], RZ ;  /* 0x0000620080567a24 */ /* 0x000fe400078e02ff */
[----:B------:R-:W-:Y:S02]  /*1e00*/  IMAD R85, R29, c[0x0][0x188], RZ ;  /* 0x000062001d557a24 */ /* 0x000fe400078e02ff */
[----:B------:R-:W-:-:S04]  /*1e10*/  IMAD.WIDE R62, R7, 0x2, R62 ;  /* 0x00000002073e7825 */ /* 0x000fc800078e023e */
        /* <DEDUP_REMOVED lines=48> */
.L_x_2:
[----:B------:R-:W-:Y:S01]  /*2120*/  ISETP.GE.AND P2, PT, R220, UR7, PT ;  /* 0x00000007dc007c0c */ /* 0x000fe2000bf46270 */
[----:B------:R-:W-:Y:S01]  /*2130*/  IMAD.WIDE R88, R229, 0x2, R126 ;  /* 0x00000002e5587825 */ /* 0x000fe200078e027e */
[----:B------:R-:W-:Y:S02]  /*2140*/  ISETP.GE.AND P1, PT, R221, UR7, PT ;  /* 0x00000007dd007c0c */ /* 0x000fe4000bf26270 */
[----:B------:R-:W-:Y:S01]  /*2150*/  PRMT R106, RZ, 0x7610, R106 ;  /* 0x00007610ff6a7816 */ /* 0x000fe2000000006a */
[C---:B------:R-:W-:Y:S01]  /*2160*/  IMAD R84, R0.reuse, c[0x0][0x188], RZ ;  /* 0x0000620000547a24 */ /* 0x040fe200078e02ff */
[----:B------:R-:W-:Y:S01]  /*2170*/  ISETP.GE.AND P0, PT, R0, UR7, PT ;  /* 0x0000000700007c0c */ /* 0x000fe2000bf06270 */
[----:B------:R-:W-:Y:S01]  /*2180*/  IMAD.WIDE R86, R228, 0x2, R126 ;  /* 0x00000002e4567825 */ /* 0x000fe200078e027e */
[----:B------:R-:W-:-:S02]  /*2190*/  ISETP.GE.AND P3, PT, R219, UR7, PT ;  /* 0x00000007db007c0c */ /* 0x000fc4000bf66270 */
[----:B------:R-:W-:Y:S01]  /*21a0*/  ISETP.GE.AND P4, PT, R218, UR7, PT ;  /* 0x00000007da007c0c */ /* 0x000fe2000bf86270 */
[----:B------:R-:W-:Y:S01]  /*21b0*/  IMAD.WIDE R84, R84, 0x2, R126 ;  /* 0x0000000254547825 */ /* 0x000fe200078e027e */
[----:B------:R-:W-:Y:S01]  /*21c0*/  PRMT R104, RZ, 0x7610, R104 ;  /* 0x00007610ff687816 */ /* 0x000fe20000000068 */
[----:B------:R0:W2:Y:S01]  /*21d0*/  @!P2 LDG.E.U16 R106, [R88.64] ;  /* 0x00000008586aa981 */ /* 0x0000a2000c1e1500 */
[----:B------:R-:W-:Y:S01]  /*21e0*/  ISETP.GE.AND P2, PT, R214, UR7, PT ;  /* 0x00000007d6007c0c */ /* 0x000fe2000bf46270 */
[----:B------:R-:W-:Y:S01]  /*21f0*/  IMAD.WIDE R90, R230, 0x2, R126 ;  /* 0x00000002e65a7825 */ /* 0x000fe200078e027e */
[----:B------:R-:W-:Y:S02]  /*2200*/  PRMT R179, RZ, 0x7610, R179 ;  /* 0x00007610ffb37816 */ /* 0x000fe400000000b3 */
[----:B------:R-:W-:Y:S01]  /*2210*/  PRMT R156, RZ, 0x7610, R156 ;  /* 0x00007610ff9c7816 */ /* 0x000fe2000000009c */
[----:B------:R-:W-:Y:S01]  /*2220*/  IMAD.WIDE R92, R231, 0x2, R126 ;  /* 0x00000002e75c7825 */ /* 0x000fe200078e027e */
[----:B------:R-:W-:Y:S01]  /*2230*/  PRMT R178, RZ, 0x7610, R178 ;  /* 0x00007610ffb27816 */ /* 0x000fe200000000b2 */
[----:B------:R1:W3:Y:S01]  /*2240*/  @!P1 LDG.E.U16 R104, [R86.64] ;  /* 0x0000000856689981 */ /* 0x0002e2000c1e1500 */
[----:B------:R-:W-:Y:S01]  /*2250*/  ISETP.GE.AND P1, PT, R216, UR7, PT ;  /* 0x00000007d8007c0c */ /* 0x000fe2000bf26270 */
[----:B------:R-:W-:Y:S01]  /*2260*/  IMAD.WIDE R94, R234, 0x2, R126 ;  /* 0x00000002ea5e7825 */ /* 0x000fe200078e027e */
[----:B------:R-:W-:Y:S01]  /*2270*/  PRMT R155, RZ, 0x7610, R155 ;  /* 0x00007610ff9b7816 */ /* 0x000fe2000000009b */
[----:B------:R4:W5:Y:S01]  /*2280*/  @!P0 LDG.E.U16 R179, [R84.64] ;  /* 0x0000000854b38981 */ /* 0x000962000c1e1500 */
[----:B------:R-:W-:-:S03]  /*2290*/  ISETP.GE.AND P0, PT, R217, UR7, PT ;  /* 0x00000007d9007c0c */ /* 0x000fc6000bf06270 */
[----:B------:R0:W2:Y:S01]  /*22a0*/  @!P3 LDG.E.U16 R156, [R90.64] ;  /* 0x000000085a9cb981 */ /* 0x0000a2000c1e1500 */
[----:B------:R-:W-:-:S03]  /*22b0*/  ISETP.GE.AND P3, PT, R213, UR7, PT ;  /* 0x00000007d5007c0c */ /* 0x000fc6000bf66270 */
[----:B------:R1:W2:Y:S01]  /*22c0*/  @!P4 LDG.E.U16 R178, [R92.64] ;  /* 0x000000085cb2c981 */ /* 0x0002a2000c1e1500 */
[----:B------:R-:W-:-:S03]  /*22d0*/  ISETP.GE.AND P4, PT, R212, UR7, PT ;  /* 0x00000007d4007c0c */ /* 0x000fc6000bf86270 */
[----:B------:R1:W2:Y:S01]  /*22e0*/  @!P2 LDG.E.U16 R155, [R94.64] ;  /* 0x000000085e9ba981 */ /* 0x0002a2000c1e1500 */
[----:B------:R-:W-:Y:S02]  /*22f0*/  ISETP.GE.AND P2, PT, R209, UR7, PT ;  /* 0x00000007d1007c0c */ /* 0x000fe4000bf46270 */
[----:B0-----:R-:W-:Y:S01]  /*2300*/  PRMT R91, RZ, 0x7610, R91 ;  /* 0x00007610ff5b7816 */ /* 0x001fe2000000005b */
[----:B----4-:R-:W-:Y:S01]  /*2310*/  IMAD.WIDE R84, R232, 0x2, R126 ;  /* 0x00000002e8547825 */ /* 0x010fe200078e027e */
[----:B-1----:R-:W-:Y:S02]  /*2320*/  PRMT R86, RZ, 0x7610, R86 ;  /* 0x00007610ff567816 */ /* 0x002fe40000000056 */
[----:B------:R-:W-:Y:S01]  /*2330*/  PRMT R177, RZ, 0x7610, R177 ;  /* 0x00007610ffb17816 */ /* 0x000fe200000000b1 */
[----:B------:R-:W-:Y:S01]  /*2340*/  IMAD.WIDE R92, R233, 0x2, R126 ;  /* 0x00000002e95c7825 */ /* 0x000fe200078e027e */
[----:B------:R-:W-:Y:S02]  /*2350*/  PRMT R88, RZ, 0x7610, R88 ;  /* 0x00007610ff587816 */ /* 0x000fe40000000058 */
[----:B------:R0:W4:Y:S01]  /*2360*/  @!P0 LDG.E.U16 R86, [R84.64] ;  /* 0x0000000854568981 */ /* 0x000122000c1e1500 */
[----:B------:R-:W-:Y:S01]  /*2370*/  IMAD.WIDE R96, R235, 0x2, R126 ;  /* 0x00000002eb607825 */ /* 0x000fe200078e027e */
[----:B------:R-:W-:-:S02]  /*2380*/  PRMT R169, RZ, 0x7610, R169 ;  /* 0x00007610ffa97816 */ /* 0x000fc400000000a9 */
[----:B------:R1:W2:Y:S01]  /*2390*/  @!P1 LDG.E.U16 R91, [R92.64] ;  /* 0x000000085c5b9981 */ /* 0x0002a2000c1e1500 */
[--C-:B------:R-:W-:Y:S01]  /*23a0*/  IMAD.WIDE R98, R236, 0x2, R126.reuse ;  /* 0x00000002ec627825 */ /* 0x100fe200078e027e */
[----:B------:R-:W-:Y:S02]  /*23b0*/  ISETP.GE.AND P1, PT, R210, UR7, PT ;  /* 0x00000007d2007c0c */ /* 0x000fe4000bf26270 */
[----:B------:R0:W2:Y:S01]  /*23c0*/  @!P3 LDG.E.U16 R177, [R96.64] ;  /* 0x0000000860b1b981 */ /* 0x0000a2000c1e1500 */
[----:B------:R-:W-:Y:S01]  /*23d0*/  ISETP.GE.AND P0, PT, R211, UR7, PT ;  /* 0x00000007d3007c0c */ /* 0x000fe2000bf06270 */
[--C-:B------:R-:W-:Y:S01]  /*23e0*/  IMAD.WIDE R94, R239, 0x2, R126.reuse ;  /* 0x00000002ef5e7825 */ /* 0x100fe200078e027e */
[----:B------:R-:W-:Y:S01]  /*23f0*/  ISETP.GE.AND P3, PT, R208, UR7, PT ;  /* 0x00000007d0007c0c */ /* 0x000fe2000bf66270 */
[----:B------:R0:W2:Y:S01]  /*2400*/  @!P4 LDG.E.U16 R88, [R98.64] ;  /* 0x000000086258c981 */ /* 0x0000a2000c1e1500 */
[----:B------:R-:W-:Y:S01]  /*2410*/  ISETP.GE.AND P4, PT, R207, UR7, PT ;  /* 0x00000007cf007c0c */ /* 0x000fe2000bf86270 */
[----:B-1----:R-:W-:Y:S01]  /*2420*/  IMAD.WIDE R92, R238, 0x2, R126 ;  /* 0x00000002ee5c7825 */ /* 0x002fe200078e027e */
[----:B------:R-:W-:Y:S01]  /*2430*/  PRMT R154, RZ, 0x7610, R154 ;  /* 0x00007610ff9a7816 */ /* 0x000fe2000000009a */
[----:B------:R1:W2:Y:S01]  /*2440*/  @!P2 LDG.E.U16 R169, [R94.64] ;  /* 0x000000085ea9a981 */ /* 0x0002a2000c1e1500 */
[----:B------:R-:W-:Y:S01]  /*2450*/  ISETP.GE.AND P2, PT, R204, UR7, PT ;  /* 0x00000007cc007c0c */ /* 0x000fe2000bf46270 */
[----:B0-----:R-:W-:Y:S01]  /*2460*/  IMAD.WIDE R84, R237, 0x2, R126 ;  /* 0x00000002ed547825 */ /* 0x001fe200078e027e */
[----:B------:R-:W-:-:S02]  /*2470*/  PRMT R87, RZ, 0x7610, R87 ;  /* 0x00007610ff577816 */ /* 0x000fc40000000057 */
[----:B------:R-:W-:Y:S01]  /*2480*/  PRMT R90, RZ, 0x7610, R90 ;  /* 0x00007610ff5a7816 */ /* 0x000fe2000000005a */
[----:B------:R-:W-:Y:S01]  /*2490*/  IMAD.WIDE R96, R240, 0x2, R126 ;  /* 0x00000002f0607825 */ /* 0x000fe200078e027e */
[----:B------:R-:W-:Y:S01]  /*24a0*/  PRMT R107, RZ, 0x7610, R107 ;  /* 0x00007610ff6b7816 */ /* 0x000fe2000000006b */
[----:B------:R0:W2:Y:S01]  /*24b0*/  @!P1 LDG.E.U16 R154, [R92.64] ;  /* 0x000000085c9a9981 */ /* 0x0000a2000c1e1500 */
[----:B------:R-:W-:Y:S01]  /*24c0*/  ISETP.GE.AND P1, PT, R205, UR7, PT ;  /* 0x00000007cd007c0c */ /* 0x000fe2000bf26270 */
[----:B------:R-:W-:Y:S02]  /*24d0*/  IMAD.WIDE R98, R241, 0x2, R126 ;  /* 0x00000002f1627825 */ /* 0x000fe400078e027e */
[----:B------:R1:W2:Y:S01]  /*24e0*/  @!P0 LDG.E.U16 R87, [R84.64] ;  /* 0x0000000854578981 */ /* 0x0002a2000c1e1500 */
[----:B------:R-:W-:-:S03]  /*24f0*/  ISETP.GE.AND P0, PT, R206, UR7, PT ;  /* 0x00000007ce007c0c */ /* 0x000fc6000bf06270 */
[----:B------:R1:W2:Y:S01]  /*2500*/  @!P3 LDG.E.U16 R90, [R96.64] ;  /* 0x00000008605ab981 */ /* 0x0002a2000c1e1500 */
[----:B0-----:R-:W-:Y:S02]  /*2510*/  PRMT R92, RZ, 0x7610, R92 ;  /* 0x00007610ff5c7816 */ /* 0x001fe4000000005c */
[----:B------:R-:W-:Y:S01]  /*2520*/  ISETP.GE.AND P3, PT, R203, UR7, PT ;  /* 0x00000007cb007c0c */ /* 0x000fe2000bf66270 */
[----:B------:R0:W2:Y:S01]  /*2530*/  @!P4 LDG.E.U16 R107, [R98.64] ;  /* 0x00000008626bc981 */ /* 0x0000a2000c1e1500 */
[----:B------:R-:W-:Y:S01]  /*2540*/  ISETP.GE.AND P4, PT, R201, UR7, PT ;  /* 0x00000007c9007c0c */ /* 0x000fe2000bf86270 */
[----:B-1----:R-:W-:Y:S01]  /*2550*/  IMAD.WIDE R96, R244, 0x2, R126 ;  /* 0x00000002f4607825 */ /* 0x002fe200078e027e */
[----:B------:R-:W-:Y:S02]  /*2560*/  PRMT R168, RZ, 0x7610, R168 ;  /* 0x00007610ffa87816 */ /* 0x000fe400000000a8 */
[----:B------:R-:W-:Y:S02]  /*2570*/  PRMT R153, RZ, 0x7610, R153 ;  /* 0x00007610ff997816 */ /* 0x000fe40000000099 */
[----:B------:R1:W2:Y:S01]  /*2580*/  @!P2 LDG.E.U16 R92, [R96.64] ;  /* 0x00000008605ca981 */ /* 0x0002a2000c1e1500 */
[----:B------:R-:W-:Y:S01]  /*2590*/  ISETP.GE.AND P2, PT, R199, UR7, PT ;  /* 0x00000007c7007c0c */ /* 0x000fe2000bf46270 */
[----:B------:R-:W-:Y:S01]  /*25a0*/  IMAD.WIDE R94, R243, 0x2, R126 ;  /* 0x00000002f35e7825 */ /* 0x000fe200078e027e */
[----:B------:R-:W-:-:S03]  /*25b0*/  PRMT R93, RZ, 0x7610, R93 ;  /* 0x00007610ff5d7816 */ /* 0x000fc6000000005d */
[----:B------:R-:W-:Y:S01]  /*25c0*/  IMAD.WIDE R84, R242, 0x2, R126 ;  /* 0x00000002f2547825 */ /* 0x000fe200078e027e */
[----:B------:R-:W-:Y:S01]  /*25d0*/  PRMT R152, RZ, 0x7610, R152 ;  /* 0x00007610ff987816 */ /* 0x000fe20000000098 */
[----:B------:R1:W2:Y:S02]  /*25e0*/  @!P1 LDG.E.U16 R168, [R94.64] ;  /* 0x000000085ea89981 */ /* 0x0002a4000c1e1500 */
[----:B0-----:R-:W-:Y:S01]  /*25f0*/  IMAD.WIDE R98, R245, 0x2, R126 ;  /* 0x00000002f5627825 */ /* 0x001fe200078e027e */
[----:B------:R-:W-:Y:S01]  /*2600*/  ISETP.GE.AND P1, PT, R6, UR7, PT ;  /* 0x0000000706007c0c */ /* 0x000fe2000bf26270 */
[----:B------:R0:W2:Y:S01]  /*2610*/  @!P0 LDG.E.U16 R153, [R84.64] ;  /* 0x0000000854998981 */ /* 0x0000a2000c1e1500 */
[----:B------:R-:W-:Y:S01]  /*2620*/  PRMT R159, RZ, 0x7610, R159 ;  /* 0x00007610ff9f7816 */ /* 0x000fe2000000009f */
[----:B------:R-:W-:Y:S02]  /*2630*/  IMAD.WIDE R112, R246, 0x2, R126 ;  /* 0x00000002f6707825 */ /* 0x000fe400078e027e */
[----:B------:R1:W2:Y:S01]  /*2640*/  @!P3 LDG.E.U16 R93, [R98.64] ;  /* 0x00000008625db981 */ /* 0x0002a2000c1e1500 */
[----:B------:R-:W-:-:S03]  /*2650*/  ISETP.GE.AND P3, PT, R193, UR7, PT ;  /* 0x00000007c1007c0c */ /* 0x000fc6000bf66270 */
[----:B------:R1:W2:Y:S01]  /*2660*/  @!P4 LDG.E.U16 R152, [R112.64] ;  /* 0x000000087098c981 */ /* 0x0002a2000c1e1500 */
[----:B0-----:R-:W-:Y:S01]  /*2670*/  IMAD.WIDE R84, R247, 0x2, R126 ;  /* 0x00000002f7547825 */ /* 0x001fe200078e027e */
[----:B------:R-:W-:Y:S02]  /*2680*/  ISETP.GE.AND P4, PT, R191, UR7, PT ;  /* 0x00000007bf007c0c */ /* 0x000fe4000bf86270 */
[----:B------:R-:W-:Y:S02]  /*2690*/  PRMT R158, RZ, 0x7610, R158 ;  /* 0x00007610ff9e7816 */ /* 0x000fe4000000009e */
[----:B------:R0:W2:Y:S01]  /*26a0*/  @!P2 LDG.E.U16 R159, [R84.64] ;  /* 0x00000008549fa981 */ /* 0x0000a2000c1e1500 */
[----:B------:R-:W-:Y:S01]  /*26b0*/  ISETP.GE.AND P2, PT, R8, UR7, PT ;  /* 0x0000000708007c0c */ /* 0x000fe2000bf46270 */
[----:B-1----:R-:W-:Y:S01]  /*26c0*/  IMAD.WIDE R98, R248, 0x2, R126 ;  /* 0x00000002f8627825 */ /* 0x002fe200078e027e */
[----:B------:R-:W-:Y:S02]  /*26d0*/  PRMT R94, RZ, 0x7610, R94 ;  /* 0x00007610ff5e7816 */ /* 0x000fe4000000005e */
[----:B------:R-:W-:Y:S01]  /*26e0*/  ISETP.GE.AND P0, PT, R7, UR7, PT ;  /* 0x0000000707007c0c */ /* 0x000fe2000bf06270 */
[----:B------:R-:W-:Y:S01]  /*26f0*/  IMAD R162, R8, c[0x0][0x188], RZ ;  /* 0x0000620008a27a24 */ /* 0x000fe200078e02ff */
[----:B------:R-:W-:Y:S01]  /*2700*/  PRMT R97, RZ, 0x7610, R97 ;  /* 0x00007610ff617816 */ /* 0x000fe20000000061 */
[----:B------:R-:W-:Y:S01]  /*2710*/  IMAD.WIDE R112, R249, 0x2, R126 ;  /* 0x00000002f9707825 */ /* 0x000fe200078e027e */
[----:B------:R-:W-:Y:S01]  /*2720*/  PRMT R89, RZ, 0x7610, R89 ;  /* 0x00007610ff597816 */ /* 0x000fe20000000059 */
[----:B------:R1:W2:Y:S02]  /*2730*/  @!P3 LDG.E.U16 R94, [R98.64] ;  /* 0x00000008625eb981 */ /* 0x0002a4000c1e1500 */
[----:B0-----:R-:W-:Y:S01]  /*2740*/  IMAD.WIDE R84, R251, 0x2, R126 ;  /* 0x00000002fb547825 */ /* 0x001fe200078e027e */
[----:B------:R-:W-:Y:S01]  /*2750*/  ISETP.GE.AND P5, PT, R187, UR7, PT ;  /* 0x00000007bb007c0c */ /* 0x000fe2000bfa6270 */
[----:B------:R0:W2:Y:S02]  /*2760*/  @!P4 LDG.E.U16 R97, [R112.64] ;  /* 0x000000087061c981 */ /* 0x0000a4000c1e1500 */
[----:B------:R-:W-:-:S02]  /*2770*/  IMAD R160, R10, c[0x0][0x188], RZ ;  /* 0x000062000aa07a24 */ /* 0x000fc400078e02ff */
[----:B------:R0:W2:Y:S01]  /*2780*/  @!P1 LDG.E.U16 R158, [R84.64] ;  /* 0x00000008549e9981 */ /* 0x0000a2000c1e1500 */
[----:B------:R-:W-:Y:S01]  /*2790*/  ISETP.GE.AND P1, PT, R10, UR7, PT ;  /* 0x000000070a007c0c */ /* 0x000fe2000bf26270 */
[----:B-1----:R-:W-:Y:S01]  /*27a0*/  IMAD.WIDE R98, R252, 0x2, R126 ;  /* 0x00000002fc627825 */ /* 0x002fe200078e027e */
[----:B------:R-:W-:Y:S02]  /*27b0*/  PRMT R96, RZ, 0x7610, R96 ;  /* 0x00007610ff607816 */ /* 0x000fe40000000060 */
[----:B------:R-:W-:Y:S01]  /*27c0*/  ISETP.GE.AND P3, PT, R9, UR7, PT ;  /* 0x0000000709007c0c */ /* 0x000fe2000bf66270 */
[----:B0-----:R-:W-:Y:S01]  /*27d0*/  IMAD.WIDE R112, R160, 0x2, R126 ;  /* 0x00000002a0707825 */ /* 0x001fe200078e027e */
[----:B------:R-:W-:Y:S02]  /*27e0*/  PRMT R157, RZ, 0x7610, R157 ;  /* 0x00007610ff9d7816 */ /* 0x000fe4000000009d */
[----:B------:R-:W-:Y:S01]  /*27f0*/  PRMT R151, RZ, 0x7610, R151 ;  /* 0x00007610ff977816 */ /* 0x000fe20000000097 */
[--C-:B------:R-:W-:Y:S01]  /*2800*/  IMAD.WIDE R84, R162, 0x2, R126.reuse ;  /* 0x00000002a2547825 */ /* 0x100fe200078e027e */
[----:B------:R0:W2:Y:S03]  /*2810*/  @!P0 LDG.E.U16 R96, [R98.64] ;  /* 0x0000000862608981 */ /* 0x0000a6000c1e1500 */
[----:B------:R-:W-:Y:S01]  /*2820*/  IMAD R160, R11, c[0x0][0x188], RZ ;  /* 0x000062000ba07a24 */ /* 0x000fe200078e02ff */
[----:B------:R1:W2:Y:S01]  /*2830*/  @!P2 LDG.E.U16 R89, [R84.64] ;  /* 0x000000085459a981 */ /* 0x0002a2000c1e1500 */
[----:B------:R-:W-:Y:S01]  /*2840*/  IMAD R161, R9, c[0x0][0x188], RZ ;  /* 0x0000620009a17a24 */ /* 0x000fe200078e02ff */
[----:B------:R-:W-:Y:S01]  /*2850*/  ISETP.GE.AND P2, PT, R13, UR7, PT ;  /* 0x000000070d007c0c */ /* 0x000fe2000bf46270 */
[----:B------:R-:W-:Y:S01]  /*2860*/  IMAD.WIDE R114, R250, 0x2, R126 ;  /* 0x00000002fa727825 */ /* 0x000fe200078e027e */
[----:B------:R-:W-:Y:S01]  /*2870*/  ISETP.GE.AND P0, PT, R11, UR7, PT ;  /* 0x000000070b007c0c */ /* 0x000fe2000bf06270 */
[----:B------:R1:W2:Y:S01]  /*2880*/  @!P1 LDG.E.U16 R157, [R112.64] ;  /* 0x00000008709d9981 */ /* 0x0002a2000c1e1500 */
[----:B------:R-:W-:Y:S01]  /*2890*/  PRMT R150, RZ, 0x7610, R150 ;  /* 0x00007610ff967816 */ /* 0x000fe20000000096 */
[----:B0-----:R-:W-:-:S04]  /*28a0*/  IMAD.WIDE R98, R161, 0x2, R126 ;  /* 0x00000002a1627825 */ /* 0x001fc800078e027e */
[----:B-1----:R-:W-:Y:S01]  /*28b0*/  IMAD.WIDE R84, R160, 0x2, R126 ;  /* 0x00000002a0547825 */ /* 0x002fe200078e027e */
[----:B------:R0:W2:Y:S03]  /*28c0*/  @!P5 LDG.E.U16 R151, [R114.64] ;  /* 0x000000087297d981 */ /* 0x0000a6000c1e1500 */
[----:B------:R-:W-:Y:S01]  /*28d0*/  IMAD R160, R13, c[0x0][0x188], RZ ;  /* 0x000062000da07a24 */ /* 0x000fe200078e02ff */
[----:B------:R-:W-:Y:S01]  /*28e0*/  ISETP.GE.AND P1, PT, R14, UR7, PT ;  /* 0x000000070e007c0c */ /* 0x000fe2000bf26270 */
[----:B------:R1:W2:Y:S01]  /*28f0*/  @!P3 LDG.E.U16 R150, [R98.64] ;  /* 0x000000086296b981 */ /* 0x0002a2000c1e1500 */
[----:B------:R-:W-:Y:S02]  /*2900*/  PRMT R149, RZ, 0x7610, R149 ;  /* 0x00007610ff957816 */ /* 0x000fe40000000095 */
[----:B------:R-:W-:Y:S01]  /*2910*/  ISETP.GE.AND P4, PT, R12, UR7, PT ;  /* 0x000000070c007c0c */ /* 0x000fe2000bf86270 */
[----:B0-----:R-:W-:Y:S01]  /*2920*/  IMAD.WIDE R114, R160, 0x2, R126 ;  /* 0x00000002a0727825 */ /* 0x001fe200078e027e */
[----:B------:R-:W-:-:S03]  /*2930*/  PRMT R105, RZ, 0x7610, R105 ;  /* 0x00007610ff697816 */ /* 0x000fc60000000069 */
[----:B------:R-:W-:Y:S01]  /*2940*/  IMAD R160, R14, c[0x0][0x188], RZ ;  /* 0x000062000ea07a24 */ /* 0x000fe200078e02ff */
[----:B-1----:R-:W-:Y:S01]  /*2950*/  PRMT R98, RZ, 0x7610, R98 ;  /* 0x00007610ff627816 */ /* 0x002fe20000000062 */
[----:B------:R0:W2:Y:S01]  /*2960*/  @!P2 LDG.E.U16 R149, [R114.64] ;  /* 0x000000087295a981 */ /* 0x0000a2000c1e1500 */
[----:B------:R-:W-:Y:S01]  /*2970*/  IMAD R161, R12, c[0x0][0x188], RZ ;  /* 0x000062000ca17a24 */ /* 0x000fe200078e02ff */
[C---:B------:R-:W-:Y:S01]  /*2980*/  ISETP.GE.AND P2, PT, R17.reuse, UR7, PT ;  /* 0x0000000711007c0c */ /* 0x040fe2000bf46270 */
[----:B------:R-:W-:Y:S01]  /*2990*/  IMAD R162, R17, c[0x0][0x188], RZ ;  /* 0x0000620011a27a24 */ /* 0x000fe200078e02ff */
[----:B------:R-:W-:Y:S01]  /*29a0*/  PRMT R95, RZ, 0x7610, R95 ;  /* 0x00007610ff5f7816 */ /* 0x000fe2000000005f */
[----:B------:R1:W2:Y:S01]  /*29b0*/  @!P0 LDG.E.U16 R98, [R84.64] ;  /* 0x0000000854628981 */ /* 0x0002a2000c1e1500 */
[----:B------:R-:W-:Y:S01]  /*29c0*/  ISETP.GE.AND P0, PT, R15, UR7, PT ;  /* 0x000000070f007c0c */ /* 0x000fe2000bf06270 */
[----:B------:R-:W-:Y:S01]  /*29d0*/  IMAD.WIDE R112, R161, 0x2, R126 ;  /* 0x00000002a1707825 */ /* 0x000fe200078e027e */
[----:B------:R-:W-:-:S03]  /*29e0*/  ISETP.GE.AND P3, PT, R16, UR7, PT ;  /* 0x0000000710007c0c */ /* 0x000fc6000bf66270 */
[--C-:B0-----:R-:W-:Y:S01]  /*29f0*/  IMAD.WIDE R114, R160, 0x2, R126.reuse ;  /* 0x00000002a0727825 */ /* 0x101fe200078e027e */
[----:B------:R0:W2:Y:S03]  /*2a00*/  @!P4 LDG.E.U16 R95, [R112.64] ;  /* 0x00000008705fc981 */ /* 0x0000a6000c1e1500 */
[----:B------:R-:W-:Y:S01]  /*2a10*/  IMAD R161, R15, c[0x0][0x188], RZ ;  /* 0x000062000fa17a24 */ /* 0x000fe200078e02ff */
[----:B------:R1:W2:Y:S01]  /*2a20*/  @!P1 LDG.E.U16 R105, [R114.64] ;  /* 0x0000000872699981 */ /* 0x0002a2000c1e1500 */
[----:B------:R-:W-:Y:S02]  /*2a30*/  IMAD R160, R16, c[0x0][0x188], RZ ;  /* 0x0000620010a07a24 */ /* 0x000fe400078e02ff */
[----:B------:R-:W-:Y:S01]  /*2a40*/  IMAD.WIDE R162, R162, 0x2, R126 ;  /* 0x00000002a2a27825 */ /* 0x000fe200078e027e */
[----:B------:R-:W-:Y:S02]  /*2a50*/  PRMT R99, RZ, 0x7610, R99 ;  /* 0x00007610ff637816 */ /* 0x000fe40000000063 */
[----:B0-----:R-:W-:Y:S01]  /*2a60*/  PRMT R112, RZ, 0x7610, R112 ;  /* 0x00007610ff707816 */ /* 0x001fe20000000070 */
[----:B-1----:R-:W-:Y:S01]  /*2a70*/  IMAD.WIDE R84, R161, 0x2, R126 ;  /* 0x00000002a1547825 */ /* 0x002fe200078e027e */
[----:B------:R-:W-:-:S03]  /*2a80*/  PRMT R115, RZ, 0x7610, R115 ;  /* 0x00007610ff737816 */ /* 0x000fc60000000073 */
[----:B------:R-:W-:Y:S01]  /*2a90*/  IMAD.WIDE R160, R160, 0x2, R126 ;  /* 0x00000002a0a07825 */ /* 0x000fe200078e027e */
[----:B------:R0:W2:Y:S03]  /*2aa0*/  @!P0 LDG.E.U16 R99, [R84.64] ;  /* 0x0000000854638981 */ /* 0x0000a6000c1e1500 */
[----:B------:R-:W-:Y:S01]  /*2ab0*/  IMAD R164, R18, c[0x0][0x188], RZ ;  /* 0x0000620012a47a24 */ /* 0x000fe200078e02ff */
[----:B------:R1:W2:Y:S01]  /*2ac0*/  @!P2 LDG.E.U16 R115, [R162.64] ;  /* 0x00000008a273a981 */ /* 0x0002a2000c1e1500 */
[----:B------:R-:W-:Y:S01]  /*2ad0*/  ISETP.GE.AND P2, PT, R20, UR7, PT ;  /* 0x0000000714007c0c */ /* 0x000fe2000bf46270 */
[C---:B------:R-:W-:Y:S01]  /*2ae0*/  IMAD R165, R19.reuse, c[0x0][0x188], RZ ;  /* 0x0000620013a57a24 */ /* 0x040fe200078e02ff */
[----:B------:R-:W-:Y:S01]  /*2af0*/  ISETP.GE.AND P1, PT, R19, UR7, PT ;  /* 0x0000000713007c0c */ /* 0x000fe2000bf26270 */
[----:B------:R0:W2:Y:S01]  /*2b00*/  @!P3 LDG.E.U16 R112, [R160.64] ;  /* 0x00000008a070b981 */ /* 0x0000a2000c1e1500 */
[----:B------:R-:W-:-:S02]  /*2b10*/  ISETP.GE.AND P0, PT, R18, UR7, PT ;  /* 0x0000000712007c0c */ /* 0x000fc4000bf06270 */
[C---:B------:R-:W-:Y:S01]  /*2b20*/  ISETP.GE.AND P3, PT, R21.reuse, UR7, PT ;  /* 0x0000000715007c0c */ /* 0x040fe2000bf66270 */
[----:B------:R-:W-:Y:S01]  /*2b30*/  IMAD R166, R21, c[0x0][0x188], RZ ;  /* 0x0000620015a67a24 */ /* 0x000fe200078e02ff */
[----:B------:R-:W-:Y:S01]  /*2b40*/  PRMT R113, RZ, 0x7610, R113 ;  /* 0x00007610ff717816 */ /* 0x000fe20000000071 */
[----:B-1----:R-:W-:-:S04]  /*2b50*/  IMAD.WIDE R162, R165, 0x2, R126 ;  /* 0x00000002a5a27825 */ /* 0x002fc800078e027e */
[----:B0-----:R-:W-:-:S04]  /*2b60*/  IMAD.WIDE R160, R164, 0x2, R126 ;  /* 0x00000002a4a07825 */ /* 0x001fc800078e027e */
[----:B------:R-:W-:Y:S01]  /*2b70*/  IMAD R164, R20, c[0x0][0x188], RZ ;  /* 0x0000620014a47a24 */ /* 0x000fe200078e02ff */
[----:B------:R-:W-:-:S03]  /*2b80*/  PRMT R84, RZ, 0x7610, R84 ;  /* 0x00007610ff547816 */ /* 0x000fc60000000054 */
[----:B------:R-:W-:Y:S01]  /*2b90*/  IMAD.WIDE R164, R164, 0x2, R126 ;  /* 0x00000002a4a47825 */ /* 0x000fe200078e027e */
[----:B------:R-:W-:Y:S02]  /*2ba0*/  PRMT R85, RZ, 0x7610, R85 ;  /* 0x00007610ff557816 */ /* 0x000fe40000000055 */
[----:B------:R-:W-:Y:S01]  /*2bb0*/  PRMT R114, RZ, 0x7610, R114 ;  /* 0x00007610ff727816 */ /* 0x000fe20000000072 */
[----:B------:R-:W-:Y:S01]  /*2bc0*/  IMAD.WIDE R166, R166, 0x2, R126 ;  /* 0x00000002a6a67825 */ /* 0x000fe200078e027e */
[----:B------:R0:W2:Y:S01]  /*2bd0*/  @!P2 LDG.E.U16 R113, [R164.64] ;  /* 0x00000008a471a981 */ /* 0x0000a2000c1e1500 */
[----:B------:R-:W-:-:S03]  /*2be0*/  ISETP.GE.AND P2, PT, R23, UR7, PT ;  /* 0x0000000717007c0c */ /* 0x000fc6000bf46270 */
[----:B------:R1:W2:Y:S01]  /*2bf0*/  @!P1 LDG.E.U16 R84, [R162.64] ;  /* 0x00000008a2549981 */ /* 0x0002a2000c1e1500 */
[----:B------:R-:W-:-:S03]  /*2c00*/  ISETP.GE.AND P1, PT, R22, UR7, PT ;  /* 0x0000000716007c0c */ /* 0x000fc6000bf26270 */
[----:B------:R0:W2:Y:S04]  /*2c10*/  @!P0 LDG.E.U16 R85, [R160.64] ;  /* 0x00000008a0558981 */ /* 0x0000a8000c1e1500 */
[----:B------:R1:W2:Y:S01]  /*2c20*/  @!P3 LDG.E.U16 R114, [R166.64] ;  /* 0x00000008a672b981 */ /* 0x0002a2000c1e1500 */
[----:B------:R-:W-:Y:S01]  /*2c30*/  ISETP.GE.AND P3, PT, R24, UR7, PT ;  /* 0x0000000718007c0c */ /* 0x000fe2000bf66270 */
[----:B0-----:R-:W-:Y:S02]  /*2c40*/  IMAD R161, R22, c[0x0][0x188], RZ ;  /* 0x0000620016a17a24 */ /* 0x001fe400078e02ff */
[----:B------:R-:W-:Y:S02]  /*2c50*/  IMAD R160, R23, c[0x0][0x188], RZ ;  /* 0x0000620017a07a24 */ /* 0x000fe400078e02ff */
[----:B------:R-:W-:Y:S01]  /*2c60*/  IMAD.WIDE R164, R161, 0x2, R126 ;  /* 0x00000002a1a47825 */ /* 0x000fe200078e027e */
[----:B-1----:R-:W-:-:S02]  /*2c70*/  PRMT R167, RZ, 0x7610, R167 ;  /* 0x00007610ffa77816 */ /* 0x002fc400000000a7 */
[----:B------:R-:W-:Y:S01]  /*2c80*/  PRMT R170, RZ, 0x7610, R170 ;  /* 0x00007610ffaa7816 */ /* 0x000fe200000000aa */
[----:B------:R-:W-:Y:S02]  /*2c90*/  IMAD R161, R24, c[0x0][0x188], RZ ;  /* 0x0000620018a17a24 */ /* 0x000fe400078e02ff */
[----:B------:R-:W-:Y:S01]  /*2ca0*/  IMAD.WIDE R162, R160, 0x2, R126 ;  /* 0x00000002a0a27825 */ /* 0x000fe200078e027e */
[----:B------:R-:W-:Y:S02]  /*2cb0*/  ISETP.GE.AND P0, PT, R26, UR7, PT ;  /* 0x000000071a007c0c */ /* 0x000fe4000bf06270 */
[----:B------:R-:W-:Y:S01]  /*2cc0*/  PRMT R166, RZ, 0x7610, R166 ;  /* 0x00007610ffa67816 */ /* 0x000fe200000000a6 */
[----:B------:R-:W-:Y:S01]  /*2cd0*/  IMAD.WIDE R160, R161, 0x2, R126 ;  /* 0x00000002a1a07825 */ /* 0x000fe200078e027e */
[----:B------:R0:W2:Y:S01]  /*2ce0*/  @!P2 LDG.E.U16 R167, [R162.64] ;  /* 0x00000008a2a7a981 */ /* 0x0000a2000c1e1500 */
[----:B------:R-:W-:-:S03]  /*2cf0*/  PRMT R172, RZ, 0x7610, R172 ;  /* 0x00007610ffac7816 */ /* 0x000fc600000000ac */
[----:B------:R1:W2:Y:S01]  /*2d00*/  @!P1 LDG.E.U16 R170, [R164.64] ;  /* 0x00000008a4aa9981 */ /* 0x0002a2000c1e1500 */
[----:B------:R-:W-:-:S03]  /*2d10*/  ISETP.GE.AND P1, PT, R27, UR7, PT ;  /* 0x000000071b007c0c */ /* 0x000fc6000bf26270 */
[----:B------:R1:W2:Y:S01]  /*2d20*/  @!P3 LDG.E.U16 R166, [R160.64] ;  /* 0x00000008a0a6b981 */ /* 0x0002a2000c1e1500 */
[----:B0-----:R-:W-:Y:S02]  /*2d30*/  IMAD R163, R26, c[0x0][0x188], RZ ;  /* 0x000062001aa37a24 */ /* 0x001fe400078e02ff */
[----:B------:R-:W-:Y:S01]  /*2d40*/  IMAD R162, R27, c[0x0][0x188], RZ ;  /* 0x000062001ba27a24 */ /* 0x000fe200078e02ff */
[----:B------:R-:W-:Y:S01]  /*2d50*/  ISETP.GE.AND P4, PT, R25, UR7, PT ;  /* 0x0000000719007c0c */ /* 0x000fe2000bf86270 */
[----:B-1----:R-:W-:Y:S01]  /*2d60*/  IMAD.WIDE R160, R163, 0x2, R126 ;  /* 0x00000002a3a07825 */ /* 0x002fe200078e027e */
[----:B------:R-:W-:-:S04]  /*2d70*/  PRMT R175, RZ, 0x7610, R175 ;  /* 0x00007610ffaf7816 */ /* 0x000fc800000000af */
[----:B------:R0:W2:Y:S01]  /*2d80*/  @!P0 LDG.E.U16 R172, [R160.64] ;  /* 0x00000008a0ac8981 */ /* 0x0000a2000c1e1500 */
[----:B------:R-:W-:Y:S01]  /*2d90*/  IMAD R165, R25, c[0x0][0x188], RZ ;  /* 0x0000620019a57a24 */ /* 0x000fe200078e02ff */
[----:B------:R-:W-:Y:S02]  /*2da0*/  ISETP.GE.AND P0, PT, R128, UR7, PT ;  /* 0x0000000780007c0c */ /* 0x000fe4000bf06270 */
[----:B------:R-:W-:Y:S01]  /*2db0*/  PRMT R171, RZ, 0x7610, R171 ;  /* 0x00007610ffab7816 */ /* 0x000fe200000000ab */
[----:B0-----:R-:W-:Y:S01]  /*2dc0*/  IMAD.WIDE R160, R162, 0x2, R126 ;  /* 0x00000002a2a07825 */ /* 0x001fe200078e027e */
[----:B------:R-:W-:-:S03]  /*2dd0*/  ISETP.GE.AND P2, PT, R28, UR7, PT ;  /* 0x000000071c007c0c */ /* 0x000fc6000bf46270 */
[----:B------:R-:W-:Y:S01]  /*2de0*/  IMAD.WIDE R164, R165, 0x2, R126 ;  /* 0x00000002a5a47825 */ /* 0x000fe200078e027e */
[----:B------:R0:W2:Y:S01]  /*2df0*/  @!P1 LDG.E.U16 R175, [R160.64] ;  /* 0x00000008a0af9981 */ /* 0x0000a2000c1e1500 */
[----:B------:R-:W-:Y:S02]  /*2e00*/  ISETP.GE.AND P3, PT, R29, UR7, PT ;  /* 0x000000071d007c0c */ /* 0x000fe4000bf66270 */
[----:B------:R-:W-:Y:S01]  /*2e10*/  IMAD R163, R28, c[0x0][0x188], RZ ;  /* 0x000062001ca37a24 */ /* 0x000fe200078e02ff */
[----:B------:R-:W-:Y:S01]  /*2e20*/  PRMT R182, RZ, 0x7610, R182 ;  /* 0x00007610ffb67816 */ /* 0x000fe200000000b6 */
[----:B------:R1:W2:Y:S01]  /*2e30*/  @!P4 LDG.E.U16 R171, [R164.64] ;  /* 0x00000008a4abc981 */ /* 0x0002a2000c1e1500 */
[----:B0-----:R-:W-:Y:S01]  /*2e40*/  IMAD R161, R128, c[0x0][0x188], RZ ;  /* 0x0000620080a17a24 */ /* 0x001fe200078e02ff */
[----:B------:R-:W-:-:S03]  /*2e50*/  PRMT R174, RZ, 0x7610, R174 ;  /* 0x00007610ffae7816 */ /* 0x000fc600000000ae */
[----:B------:R-:W-:Y:S01]  /*2e60*/  IMAD.WIDE R160, R161, 0x2, R126 ;  /* 0x00000002a1a07825 */ /* 0x000fe200078e027e */
[----:B------:R-:W-:-:S03]  /*2e70*/  ISETP.GE.AND P1, PT, R130, UR7, PT ;  /* 0x0000000782007c0c */ /* 0x000fc6000bf26270 */
[----:B-1----:R-:W-:Y:S02]  /*2e80*/  IMAD R165, R29, c[0x0][0x188], RZ ;  /* 0x000062001da57a24 */ /* 0x002fe400078e02ff */
[----:B------:R-:W-:Y:S01]  /*2e90*/  IMAD.WIDE R162, R163, 0x2, R126 ;  /* 0x00000002a3a27825 */ /* 0x000fe200078e027e */
[----:B------:R-:W-:Y:S01]  /*2ea0*/  PRMT R173, RZ, 0x7610, R173 ;  /* 0x00007610ffad7816 */ /* 0x000fe200000000ad */
[----:B------:R0:W2:Y:S01]  /*2eb0*/  @!P0 LDG.E.U16 R182, [R160.64] ;  /* 0x00000008a0b68981 */ /* 0x0000a2000c1e1500 */
[----:B------:R-:W-:Y:S01]  /*2ec0*/  ISETP.GE.AND P4, PT, R129, UR7, PT ;  /* 0x0000000781007c0c */ /* 0x000fe2000bf86270 */
[----:B------:R-:W-:Y:S01]  /*2ed0*/  IMAD.WIDE R164, R165, 0x2, R126 ;  /* 0x00000002a5a47825 */ /* 0x000fe200078e027e */
[----:B------:R-:W-:Y:S01]  /*2ee0*/  PRMT R176, RZ, 0x7610, R176 ;  /* 0x00007610ffb07816 */ /* 0x000fe200000000b0 */
[----:B------:R1:W2:Y:S02]  /*2ef0*/  @!P2 LDG.E.U16 R174, [R162.64] ;  /* 0x00000008a2aea981 */ /* 0x0002a4000c1e1500 */
[----:B0-----:R-:W-:-:S02]  /*2f00*/  IMAD R161, R130, c[0x0][0x188], RZ ;  /* 0x0000620082a17a24 */ /* 0x001fc400078e02ff */
[----:B------:R0:W2:Y:S01]  /*2f10*/  @!P3 LDG.E.U16 R173, [R164.64] ;  /* 0x00000008a4adb981 */ /* 0x0000a2000c1e1500 */
[----:B-1----:R-:W-:Y:S02]  /*2f20*/  IMAD R163, R129, c[0x0][0x188], RZ ;  /* 0x0000620081a37a24 */ /* 0x002fe400078e02ff */
[----:B------:R-:W-:Y:S01]  /*2f30*/  IMAD.WIDE R160, R161, 0x2, R126 ;  /* 0x00000002a1a07825 */ /* 0x000fe200078e027e */
[----:B------:R-:W-:-:S03]  /*2f40*/  ISETP.GE.AND P0, PT, R132, UR7, PT ;  /* 0x0000000784007c0c */ /* 0x000fc6000bf06270 */
[----:B------:R-:W-:Y:S01]  /*2f50*/  IMAD.WIDE R162, R163, 0x2, R126 ;  /* 0x00000002a3a27825 */ /* 0x000fe200078e027e */
[----:B0-----:R-:W-:Y:S01]  /*2f60*/  PRMT R164, RZ, 0x7610, R164 ;  /* 0x00007610ffa47816 */ /* 0x001fe200000000a4 */
[----:B------:R0:W2:Y:S01]  /*2f70*/  @!P1 LDG.E.U16 R176, [R160.64] ;  /* 0x00000008a0b09981 */ /* 0x0000a2000c1e1500 */
[----:B------:R-:W-:Y:S02]  /*2f80*/  ISETP.GE.AND P2, PT, R131, UR7, PT ;  /* 0x0000000783007c0c */ /* 0x000fe4000bf46270 */
[----:B------:R-:W-:Y:S02]  /*2f90*/  PRMT R189, RZ, 0x7610, R189 ;  /* 0x00007610ffbd7816 */ /* 0x000fe400000000bd */
[----:B------:R1:W2:Y:S01]  /*2fa0*/  @!P4 LDG.E.U16 R164, [R162.64] ;  /* 0x00000008a2a4c981 */ /* 0x0002a2000c1e1500 */
[----:B0-----:R-:W-:Y:S01]  /*2fb0*/  IMAD R161, R132, c[0x0][0x188], RZ ;  /* 0x0000620084a17a24 */ /* 0x001fe200078e02ff */
[----:B------:R-:W-:-:S03]  /*2fc0*/  PRMT R165, RZ, 0x7610, R165 ;  /* 0x00007610ffa57816 */ /* 0x000fc600000000a5 */
[----:B------:R-:W-:Y:S01]  /*2fd0*/  IMAD.WIDE R160, R161, 0x2, R126 ;  /* 0x00000002a1a07825 */ /* 0x000fe200078e027e */
[----:B------:R-:W-:-:S03]  /*2fe0*/  ISETP.GE.AND P1, PT, R133, UR7, PT ;  /* 0x0000000785007c0c */ /* 0x000fc6000bf26270 */
[----:B-1----:R-:W-:Y:S01]  /*2ff0*/  IMAD R163, R131, c[0x0][0x188], RZ ;  /* 0x0000620083a37a24 */ /* 0x002fe200078e02ff */
[----:B------:R0:W2:Y:S03]  /*3000*/  @!P0 LDG.E.U16 R189, [R160.64] ;  /* 0x00000008a0bd8981 */ /* 0x0000a6000c1e1500 */
[----:B------:R-:W-:Y:S01]  /*3010*/  IMAD.WIDE R162, R163, 0x2, R126 ;  /* 0x00000002a3a27825 */ /* 0x000fe200078e027e */
[----:B------:R-:W-:-:S04]  /*3020*/  ISETP.GE.AND P0, PT, R134, UR7, PT ;  /* 0x0000000786007c0c */ /* 0x000fc8000bf06270 */
[----:B------:R1:W2:Y:S01]  /*3030*/  @!P2 LDG.E.U16 R165, [R162.64] ;  /* 0x00000008a2a5a981 */ /* 0x0002a2000c1e1500 */
[----:B0-----:R-:W-:-:S04]  /*3040*/  IMAD R161, R133, c[0x0][0x188], RZ ;  /* 0x0000620085a17a24 */ /* 0x001fc800078e02ff */
[----:B------:R-:W-:Y:S01]  /*3050*/  IMAD.WIDE R160, R161, 0x2, R126 ;  /* 0x00000002a1a07825 */ /* 0x000fe200078e027e */
[----:B-1----:R-:W-:Y:S02]  /*3060*/  PRMT R162, RZ, 0x7610, R162 ;  /* 0x00007610ffa27816 */ /* 0x002fe400000000a2 */
[----:B------:R-:W-:-:S04]  /*3070*/  PRMT R163, RZ, 0x7610, R163 ;  /* 0x00007610ffa37816 */ /* 0x000fc800000000a3 */
[----:B------:R0:W2:Y:S01]  /*3080*/  @!P1 LDG.E.U16 R162, [R160.64] ;  /* 0x00000008a0a29981 */ /* 0x0000a2000c1e1500 */
[----:B------:R-:W-:Y:S01]  /*3090*/  ISETP.GE.AND P1, PT, R135, UR7, PT ;  /* 0x0000000787007c0c */ /* 0x000fe2000bf26270 */
[----:B0-----:R-:W-:-:S04]  /*30a0*/  IMAD R161, R134, c[0x0][0x188], RZ ;  /* 0x0000620086a17a24 */ /* 0x001fc800078e02ff */
[----:B------:R-:W-:Y:S01]  /*30b0*/  IMAD.WIDE R160, R161, 0x2, R126 ;  /* 0x00000002a1a07825 */ /* 0x000fe200078e027e */
        /* <DEDUP_REMOVED lines=16> */
[----:B------:R0:W3:Y:S01]  /*31c0*/  @!P1 LDG.E.U16 R181, [R160.64] ;  /* 0x00000008a0b59981 */ /* 0x0000e2000c1e1500 */
        /* <DEDUP_REMOVED lines=24> */
[----:B------:R0:W3:Y:S02]  /*3350*/  @!P1 LDG.E.U16 R186, [R160.64] ;  /* 0x00000008a0ba9981 */ /* 0x0000e4000c1e1500 */
[----:B0-----:R-:W-:-:S04]  /*3360*/  IMAD R161, R143, c[0x0][0x188], RZ ;  /* 0x000062008fa17a24 */ /* 0x001fc800078e02ff */
[----:B------:R-:W-:-:S05]  /*3370*/  IMAD.WIDE R160, R161, 0x2, R126 ;  /* 0x00000002a1a07825 */ /* 0x000fca00078e027e */
[----:B------:R0:W3:Y:S04]  /*3380*/  @!P0 LDG.E.U16 R188, [R160.64] ;  /* 0x00000008a0bc8981 */ /* 0x0000e8000c1e1500 */
[----:B------:R-:W-:Y:S06]  /*3390*/  BAR.SYNC.DEFER_BLOCKING 0x0 ;  /* 0x0000000000007b1d */ /* 0x000fec0000010000 */
[----:B0-----:R-:W0:Y:S01]  /*33a0*/  S2R R161, SR_TID.X ;  /* 0x0000000000a17919 */ /* 0x001e220000002100 */
[----:B------:R-:W-:-:S02]  /*33b0*/  IADD3 R160, P1, R58, UR4, RZ ;  /* 0x000000043aa07c10 */ /* 0x000fc4000ff3e0ff */
[----:B------:R-:W-:Y:S02]  /*33c0*/  PRMT R190, RZ, 0x7610, R190 ;  /* 0x00007610ffbe7816 */ /* 0x000fe400000000be */
[----:B0-----:R-:W-:-:S04]  /*33d0*/  LOP3.LUT R161, R161, 0x3f, RZ, 0xc0, !PT ;  /* 0x0000003fa1a17812 */ /* 0x001fc800078ec0ff */
[----:B------:R-:W-:Y:S02]  /*33e0*/  ISETP.GE.AND P0, PT, R161, UR7, PT ;  /* 0x00000007a1007c0c */ /* 0x000fe4000bf06270 */
[----:B------:R-:W-:Y:S02]  /*33f0*/  IADD3.X R161, R59, UR5, RZ, P1, !PT ;  /* 0x000000053ba17c10 */ /* 0x000fe40008ffe4ff */
[----:B------:R-:W-:-:S09]  /*3400*/  PRMT R192, RZ, 0x7610, R192 ;  /* 0x00007610ffc07816 */ /* 0x000fd200000000c0 */
[----:B------:R0:W3:Y:S02]  /*3410*/  @!P0 LDG.E.U16 R190, [R160.64] ;  /* 0x00000008a0be8981 */ /* 0x0000e4000c1e1500 */
[----:B0-----:R-:W-:-:S04]  /*3420*/  IADD3 R160, P1, R56, UR4, RZ ;  /* 0x0000000438a07c10 */ /* 0x001fc8000ff3e0ff */
[----:B------:R-:W-:-:S05]  /*3430*/  IADD3.X R161, R57, UR5, RZ, P1, !PT ;  /* 0x0000000539a17c10 */ /* 0x000fca0008ffe4ff */
[----:B------:R0:W3:Y:S01]  /*3440*/  @!P0 LDG.E.U16 R192, [R160.64] ;  /* 0x00000008a0c08981 */ /* 0x0000e2000c1e1500 */
[----:B------:R-:W-:Y:S02]  /*3450*/  PRMT R194, RZ, 0x7610, R194 ;  /* 0x00007610ffc27816 */ /* 0x000fe400000000c2 */
        /* <DEDUP_REMOVED lines=17> */
[----:B------:R-:W-:Y:S01]  /*3570*/  IADD3.X R161, R47, UR5, RZ, P1, !PT ;  /* 0x000000052fa17c10 */ /* 0x000fe20008ffe4ff */
[----:B-----5:R0:W-:Y:S04]  /*3580*/  STS.U16 [R145], R179 ;  /* 0x000000b391007388 */ /* 0x0201e80000000400 */
[----:B------:R1:W5:Y:S01]  /*3590*/  @!P0 LDG.E.U16 R202, [R160.64] ;  /* 0x00000008a0ca8981 */ /* 0x000362000c1e1500 */
[----:B0-----:R-:W-:Y:S02]  /*35a0*/  PRMT R179, RZ, 0x7610, R179 ;  /* 0x00007610ffb37816 */ /* 0x001fe400000000b3 */
[----:B-1----:R-:W-:-:S04]  /*35b0*/  IADD3 R160, P1, R44, UR4, RZ ;  /* 0x000000042ca07c10 */ /* 0x002fc8000ff3e0ff */
[----:B------:R-:W-:Y:S01]  /*35c0*/  IADD3.X R161, R45, UR5, RZ, P1, !PT ;  /* 0x000000052da17c10 */ /* 0x000fe20008ffe4ff */
[----:B--2---:R0:W-:Y:S04]  /*35d0*/  STS.U16 [R145+0x200], R178 ;  /* 0x000200b291007388 */ /* 0x0041e80000000400 */
[----:B------:R1:W2:Y:S01]  /*35e0*/  @!P0 LDG.E.U16 R179, [R160.64] ;  /* 0x00000008a0b38981 */ /* 0x0002a2000c1e1500 */
[----:B0-----:R-:W-:Y:S02]  /*35f0*/  PRMT R178, RZ, 0x7610, R178 ;  /* 0x00007610ffb27816 */ /* 0x001fe400000000b2 */
[----:B-1----:R-:W-:-:S04]  /*3600*/  IADD3 R160, P1, R42, UR4, RZ ;  /* 0x000000042aa07c10 */ /* 0x002fc8000ff3e0ff */
[----:B------:R-:W-:Y:S01]  /*3610*/  IADD3.X R161, R43, UR5, RZ, P1, !PT ;  /* 0x000000052ba17c10 */ /* 0x000fe20008ffe4ff */
[----:B------:R0:W-:Y:S04]  /*3620*/  STS.U16 [R145+0x400], R177 ;  /* 0x000400b191007388 */ /* 0x0001e80000000400 */
        /* <DEDUP_REMOVED lines=13> */
[----:B------:R-:W-:-:S05]  /*3700*/  IADD3.X R161, R37, UR5, RZ, P1, !PT ;  /* 0x0000000525a17c10 */ /* 0x000fca0008ffe4ff */
[----:B------:R0:W2:Y:S01]  /*3710*/  @!P0 LDG.E.U16 R168, [R160.64] ;  /* 0x00000008a0a88981 */ /* 0x0000a2000c1e1500 */
[----:B------:R-:W-:-:S03]  /*3720*/  PRMT R215, RZ, 0x7610, R215 ;  /* 0x00007610ffd77816 */ /* 0x000fc600000000d7 */
[----:B------:R1:W-:Y:S01]  /*3730*/  STS.U16 [R145+0xc00], R158 ;  /* 0x000c009e91007388 */ /* 0x0003e20000000400 */
[----:B0-----:R-:W-:-:S04]  /*3740*/  IADD3 R160, P1, R34, UR4, RZ ;  /* 0x0000000422a07c10 */ /* 0x001fc8000ff3e0ff */
[----:B------:R-:W-:Y:S02]  /*3750*/  IADD3.X R161, R35, UR5, RZ, P1, !PT ;  /* 0x0000000523a17c10 */ /* 0x000fe40008ffe4ff */
[----:B-1----:R-:W-:Y:S01]  /*3760*/  IADD3 R158, P1, R32, UR4, RZ ;  /* 0x00000004209e7c10 */ /* 0x002fe2000ff3e0ff */
[----:B------:R0:W-:Y:S04]  /*3770*/  STS.U16 [R145+0xa00], R159 ;  /* 0x000a009f91007388 */ /* 0x0001e80000000400 */
[----:B------:R1:W2:Y:S01]  /*3780*/  @!P0 LDG.E.U16 R215, [R160.64] ;  /* 0x00000008a0d78981 */ /* 0x0002a2000c1e1500 */
[----:B0-----:R-:W-:Y:S02]  /*3790*/  IADD3.X R159, R33, UR5, RZ, P1, !PT ;  /* 0x00000005219f7c10 */ /* 0x001fe40008ffe4ff */
[----:B-1----:R-:W-:Y:S01]  /*37a0*/  PRMT R160, RZ, 0x7610, R160 ;  /* 0x00007610ffa07816 */ /* 0x002fe200000000a0 */
[----:B------:R0:W-:Y:S05]  /*37b0*/  STS.U16 [R145+0xe00], R157 ;  /* 0x000e009d91007388 */ /* 0x0001ea0000000400 */
[----:B------:R1:W2:Y:S01]  /*37c0*/  @!P0 LDG.E.U16 R160, [R158.64] ;  /* 0x000000089ea08981 */ /* 0x0002a2000c1e1500 */
[----:B0-----:R-:W-:-:S02]  /*37d0*/  PRMT R157, RZ, 0x7610, R157 ;  /* 0x00007610ff9d7816 */ /* 0x001fc4000000009d */
[----:B-1----:R-:W-:-:S04]  /*37e0*/  IADD3 R158, P1, R30, UR4, RZ ;  /* 0x000000041e9e7c10 */ /* 0x002fc8000ff3e0ff */
[----:B------:R-:W-:-:S05]  /*37f0*/  IADD3.X R159, R31, UR5, RZ, P1, !PT ;  /* 0x000000051f9f7c10 */ /* 0x000fca0008ffe4ff */
[----:B------:R0:W2:Y:S01]  /*3800*/  @!P0 LDG.E.U16 R157, [R158.64] ;  /* 0x000000089e9d8981 */ /* 0x0000a2000c1e1500 */
[----:B------:R-:W-:Y:S02]  /*3810*/  PRMT R161, RZ, 0x7610, R161 ;  /* 0x00007610ffa17816 */ /* 0x000fe400000000a1 */
[----:B0-----:R-:W-:-:S04]  /*3820*/  IADD3 R158, P1, R60, UR4, RZ ;  /* 0x000000043c9e7c10 */ /* 0x001fc8000ff3e0ff */
[----:B------:R-:W-:-:S05]  /*3830*/  IADD3.X R159, R61, UR5, RZ, P1, !PT ;  /* 0x000000053d9f7c10 */ /* 0x000fca0008ffe4ff */
[----:B------:R0:W2:Y:S01]  /*3840*/  @!P0 LDG.E.U16 R161, [R158.64] ;  /* 0x000000089ea18981 */ /* 0x0000a2000c1e1500 */
[----:B------:R-:W-:-:S03]  /*3850*/  ISETP.GE.AND P0, PT, R227, UR7, PT ;  /* 0x00000007e3007c0c */ /* 0x000fc6000bf06270 */
[----:B------:R1:W-:Y:S01]  /*3860*/  STS.U16 [R145+0x1200], R85 ;  /* 0x0012005591007388 */ /* 0x0003e20000000400 */
[----:B0-----:R-:W-:Y:S02]  /*3870*/  IADD3 R158, P1, R122, UR4, RZ ;  /* 0x000000047a9e7c10 */ /* 0x001fe4000ff3e0ff */
[----:B-1----:R-:W-:Y:S02]  /*3880*/  PRMT R85, RZ, 0x7610, R85 ;  /* 0x00007610ff557816 */ /* 0x002fe40000000055 */
[----:B------:R-:W-:Y:S01]  /*3890*/  IADD3.X R159, R123, UR5, RZ, P1, !PT ;  /* 0x000000057b9f7c10 */ /* 0x000fe20008ffe4ff */
[----:B------:R0:W-:Y:S04]  /*38a0*/  STS.U16 [R145+0x1400], R170 ;  /* 0x001400aa91007388 */ /* 0x0001e80000000400 */
[----:B------:R1:W2:Y:S01]  /*38b0*/  @!P0 LDG.E.U16 R85, [R158.64] ;  /* 0x000000089e558981 */ /* 0x0002a2000c1e1500 */
[----:B0-----:R-:W-:-:S02]  /*38c0*/  PRMT R170, RZ, 0x7610, R170 ;  /* 0x00007610ffaa7816 */ /* 0x001fc400000000aa */
        /* <DEDUP_REMOVED lines=22> */
[----:B---3--:R0:W-:Y:S04]  /*3a30*/  STS.U16 [R145+0x1e00], R197 ;  /* 0x001e00c591007388 */ /* 0x0081e80000000400 */
[----:B------:R1:W3:Y:S04]  /*3a40*/  @!P0 LDG.E.U16 R195, [R158.64] ;  /* 0x000000089ec38981 */ /* 0x0002e8000c1e1500 */
[----:B------:R-:W-:Y:S01]  /*3a50*/  STS.U16 [R145+0x1000], R105 ;  /* 0x0010006991007388 */ /* 0x000fe20000000400 */
[----:B0-----:R-:W-:-:S02]  /*3a60*/  PRMT R197, RZ, 0x7610, R197 ;  /* 0x00007610ffc57816 */ /* 0x001fc400000000c5 */
[----:B-1----:R-:W-:Y:S01]  /*3a70*/  IADD3 R158, P1, R78, UR4, RZ ;  /* 0x000000044e9e7c10 */ /* 0x002fe2000ff3e0ff */
[----:B------:R0:W-:Y:S03]  /*3a80*/  STS.U16 [R146+0x80], R104 ;  /* 0x0000806892007388 */ /* 0x0001e60000000400 */
[----:B------:R-:W-:-:S05]  /*3a90*/  IADD3.X R159, R79, UR5, RZ, P1, !PT ;  /* 0x000000054f9f7c10 */ /* 0x000fca0008ffe4ff */
[----:B------:R1:W2:Y:S01]  /*3aa0*/  @!P0 LDG.E.U16 R197, [R158.64] ;  /* 0x000000089ec58981 */ /* 0x0002a2000c1e1500 */
[----:B0-----:R-:W-:-:S04]  /*3ab0*/  IADD3 R104, P1, R76, UR4, RZ ;  /* 0x000000044c687c10 */ /* 0x001fc8000ff3e0ff */
[----:B------:R-:W-:Y:S02]  /*3ac0*/  IADD3.X R105, R77, UR5, RZ, P1, !PT ;  /* 0x000000054d697c10 */ /* 0x000fe40008ffe4ff */
[----:B-1----:R-:W-:Y:S01]  /*3ad0*/  PRMT R158, RZ, 0x7610, R158 ;  /* 0x00007610ff9e7816 */ /* 0x002fe2000000009e */
[----:B----4-:R0:W-:Y:S05]  /*3ae0*/  STS.U16 [R146+0x280], R86 ;  /* 0x0002805692007388 */ /* 0x0101ea0000000400 */
[----:B------:R1:W4:Y:S01]  /*3af0*/  @!P0 LDG.E.U16 R158, [R104.64] ;  /* 0x00000008689e8981 */ /* 0x000322000c1e1500 */
[----:B0-----:R-:W-:Y:S02]  /*3b00*/  PRMT R86, RZ, 0x7610, R86 ;  /* 0x00007610ff567816 */ /* 0x001fe40000000056 */
[----:B-1----:R-:W-:-:S04]  /*3b10*/  IADD3 R104, P1, R74, UR4, RZ ;  /* 0x000000044a687c10 */ /* 0x002fc8000ff3e0ff */
[----:B------:R-:W-:Y:S01]  /*3b20*/  IADD3.X R105, R75, UR5, RZ, P1, !PT ;  /* 0x000000054b697c10 */ /* 0x000fe20008ffe4ff */
[----:B------:R0:W-:Y:S04]  /*3b30*/  STS.U16 [R146+0x480], R88 ;  /* 0x0004805892007388 */ /* 0x0001e80000000400 */
[----:B------:R1:W3:Y:S01]  /*3b40*/  @!P0 LDG.E.U16 R86, [R104.64] ;  /* 0x0000000868568981 */ /* 0x0002e2000c1e1500 */
        /* <DEDUP_REMOVED lines=22> */
[----:B------:R-:W-:-:S05]  /*3cb0*/  IADD3.X R105, R65, UR5, RZ, P1, !PT ;  /* 0x0000000541697c10 */ /* 0x000fca0008ffe4ff */
[----:B------:R0:W3:Y:S01]  /*3cc0*/  @!P0 LDG.E.U16 R96, [R104.64] ;  /* 0x0000000868608981 */ /* 0x0000e2000c1e1500 */
[----:B------:R-:W-:-:S03]  /*3cd0*/  PRMT R159, RZ, 0x7610, R159 ;  /* 0x00007610ff9f7816 */ /* 0x000fc6000000009f */
[----:B------:R1:W-:Y:S01]  /*3ce0*/  STS.U16 [R146+0xe80], R98 ;  /* 0x000e806292007388 */ /* 0x0003e20000000400 */
[----:B0-----:R-:W-:-:S04]  /*3cf0*/  IADD3 R104, P1, R62, UR4, RZ ;  /* 0x000000043e687c10 */ /* 0x001fc8000ff3e0ff */
[----:B------:R-:W-:Y:S02]  /*3d00*/  IADD3.X R105, R63, UR5, RZ, P1, !PT ;  /* 0x000000053f697c10 */ /* 0x000fe40008ffe4ff */
[----:B-1----:R-:W-:Y:S01]  /*3d10*/  IADD3 R98, P1, R124, UR4, RZ ;  /* 0x000000047c627c10 */ /* 0x002fe2000ff3e0ff */
[----:B------:R0:W-:Y:S04]  /*3d20*/  STS.U16 [R146+0x1080], R99 ;  /* 0x0010806392007388 */ /* 0x0001e80000000400 */
[----:B------:R1:W3:Y:S01]  /*3d30*/  @!P0 LDG.E.U16 R159, [R104.64] ;  /* 0x00000008689f8981 */ /* 0x0002e2000c1e1500 */
[----:B0-----:R-:W-:Y:S02]  /*3d40*/  IADD3.X R99, R125, UR5, RZ, P1, !PT ;  /* 0x000000057d637c10 */ /* 0x001fe40008ffe4ff */
[----:B-1----:R-:W-:-:S06]  /*3d50*/  PRMT R104, RZ, 0x7610, R104 ;  /* 0x00007610ff687816 */ /* 0x002fcc0000000068 */
[----:B------:R-:W4:Y:S04]  /*3d60*/  @!P0 LDG.E.U16 R104, [R98.64] ;  /* 0x0000000862688981 */ /* 0x000f28000c1e1500 */
[----:B------:R-:W-:Y:S04]  /*3d70*/  STS.U16 [R146+0x1280], R84 ;  /* 0x0012805492007388 */ /* 0x000fe80000000400 */
        /* <DEDUP_REMOVED lines=38> */
[----:B-----5:R-:W-:Y:S04]  /*3fe0*/  STS.U16 [R145+0x2800], R202 ;  /* 0x002800ca91007388 */ /* 0x020fe80000000400 */
[----:B--2---:R-:W-:Y:S04]  /*3ff0*/  STS.U16 [R145+0x2000], R157 ;  /* 0x0020009d91007388 */ /* 0x004fe80000000400 */
[----:B------:R-:W-:Y:S04]  /*4000*/  STS.U16 [R145+0x2880], R197 ;  /* 0x002880c591007388 */ /* 0x000fe80000000400 */
[----:B---3--:R-:W-:Y:S04]  /*4010*/  STS.U16 [R145+0x2080], R159 ;  /* 0x0020809f91007388 */ /* 0x008fe80000000400 */
        /* <DEDUP_REMOVED lines=25> */
[----:B----4-:R-:W-:Y:S04]  /*41b0*/  STS.U16 [R223+0x2780], R158 ;  /* 0x0027809edf007388 */ /* 0x010fe80000000400 */
[----:B------:R-:W-:Y:S04]  /*41c0*/  STS.U16 [R223+0x2f00], R161 ;  /* 0x002f00a1df007388 */ /* 0x000fe80000000400 */
[----:B------:R-:W-:Y:S04]  /*41d0*/  STS.U16 [R223+0x2f80], R104 ;  /* 0x002f8068df007388 */ /* 0x000fe80000000400 */
[----:B------:R-:W-:Y:S06]  /*41e0*/  BAR.SYNC.DEFER_BLOCKING 0x0 ;  /* 0x0000000000007b1d */ /* 0x000fec0000010000 */
[----:B------:R-:W-:Y:S04]  /*41f0*/  LDSM.16.MT88.4 R84, [R5] ;  /* 0x000000000554783b */ /* 0x000fe80000004200 */
[----:B------:R-:W0:Y:S04]  /*4200*/  LDSM.16.M88.4 R104, [R4+0x2000] ;  /* 0x002000000468783b */ /* 0x000e280000000200 */
[----:B------:R-:W1:Y:S04]  /*4210*/  LDSM.16.M88.4 R92, [R4+0x2800] ;  /* 0x00280000045c783b */ /* 0x000e680000000200 */
[----:B------:R-:W2:Y:S04]  /*4220*/  LDSM.16.MT88.4 R96, [R5+0x400] ;  /* 0x000400000560783b */ /* 0x000ea80000004200 */
[----:B------:R-:W-:Y:S04]  /*4230*/  LDSM.16.MT88.4 R112, [R5+0x800] ;  /* 0x000800000570783b */ /* 0x000fe80000004200 */
[----:B------:R-:W-:Y:S01]  /*4240*/  LDSM.16.M88.4 R88, [R222+0x2800] ;  /* 0x00280000de58783b */ /* 0x000fe20000000200 */
[C---:B0-----:R-:W-:Y:S08]  /*4250*/  HMMA.16816.F32.BF16 R108, R84.reuse, R104, R108 ;  /* 0x00000068546c723c */ /* 0x041ff0000004186c */
[----:B-1----:R-:W-:Y:S01]  /*4260*/  HMMA.16816.F32.BF16 R100, R84, R92, R100 ;  /* 0x0000005c5464723c */ /* 0x002fe20000041864 */
[----:B------:R-:W0:Y:S11]  /*4270*/  LDSM.16.M88.4 R84, [R222+0x2000] ;  /* 0x00200000de54783b */ /* 0x000e360000000200 */
[----:B------:R-:W-:Y:S04]  /*4280*/  @!UPT UIADD3 URZ, URZ, URZ, URZ ;  /* 0x0000003f3f3ff290 */ /* 0x000fe8000fffe03f */
[C---:B--2---:R-:W-:Y:S01]  /*4290*/  HMMA.16816.F32.BF16 R108, R96.reuse, R106, R108 ;  /* 0x0000006a606c723c */ /* 0x044fe2000004186c */
[----:B------:R-:W-:Y:S07]  /*42a0*/  LDSM.16.M88.4 R104, [R4+0x2880] ;  /* 0x002880000468783b */ /* 0x000fee0000000200 */
[----:B------:R-:W-:Y:S01]  /*42b0*/  HMMA.16816.F32.BF16 R100, R96, R94, R100 ;  /* 0x0000005e6064723c */ /* 0x000fe20000041864 */
[----:B------:R-:W1:Y:S11]  /*42c0*/  LDSM.16.MT88.4 R92, [R5+0xc00] ;  /* 0x000c0000055c783b */ /* 0x000e760000004200 */
[----:B------:R-:W-:Y:S04]  /*42d0*/  @!UPT UIADD3 URZ, URZ, URZ, URZ ;  /* 0x0000003f3f3ff290 */ /* 0x000fe8000fffe03f */
[C---:B0-----:R-:W-:Y:S01]  /*42e0*/  HMMA.16816.F32.BF16 R96, R112.reuse, R84, R108 ;  /* 0x000000547060723c */ /* 0x041fe2000004186c */
[----:B------:R-:W-:Y:S07]  /*42f0*/  LDSM.16.MT88.4 R108, [R5+0x1000] ;  /* 0x00100000056c783b */ /* 0x000fee0000004200 */
[----:B------:R-:W-:Y:S01]  /*4300*/  HMMA.16816.F32.BF16 R112, R112, R88, R100 ;  /* 0x000000587070723c */ /* 0x000fe20000041864 */
[----:B------:R-:W0:Y:S11]  /*4310*/  LDSM.16.M88.4 R100, [R4+0x2080] ;  /* 0x002080000464783b */ /* 0x000e360000000200 */
[----:B------:R-:W-:Y:S04]  /*4320*/  @!UPT UIADD3 URZ, URZ, URZ, URZ ;  /* 0x0000003f3f3ff290 */ /* 0x000fe8000fffe03f */
[C---:B-1----:R-:W-:Y:S01]  /*4330*/  HMMA.16816.F32.BF16 R96, R92.reuse, R86, R96 ;  /* 0x000000565c60723c */ /* 0x042fe20000041860 */
[----:B------:R-:W1:Y:S07]  /*4340*/  LDSM.16.MT88.4 R84, [R5+0x1400] ;  /* 0x001400000554783b */ /* 0x000e6e0000004200 */
[----:B------:R-:W-:Y:S01]  /*4350*/  HMMA.16816.F32.BF16 R112, R92, R90, R112 ;  /* 0x0000005a5c70723c */ /* 0x000fe20000041870 */
[----:B------:R-:W-:Y:S04]  /*4360*/  LDSM.16.MT88.4 R88, [R5+0x1800] ;  /* 0x001800000558783b */ /* 0x000fe80000004200 */
[----:B------:R-:W2:Y:S11]  /*4370*/  LDSM.16.M88.4 R92, [R222+0x2080] ;  /* 0x00208000de5c783b */ /* 0x000eb60000000200 */
[C---:B0-----:R-:W-:Y:S08]  /*4380*/  HMMA.16816.F32.BF16 R96, R108.reuse, R100, R96 ;  /* 0x000000646c60723c */ /* 0x041ff00000041860 */
[----:B------:R-:W-:Y:S01]  /*4390*/  HMMA.16816.F32.BF16 R108, R108, R104, R112 ;  /* 0x000000686c6c723c */ /* 0x000fe20000041870 */
[----:B------:R-:W0:Y:S11]  /*43a0*/  LDSM.16.M88.4 R112, [R222+0x2880] ;  /* 0x00288000de70783b */ /* 0x000e360000000200 */
[----:B------:R-:W-:Y:S04]  /*43b0*/  @!UPT UIADD3 URZ, URZ, URZ, URZ ;  /* 0x0000003f3f3ff290 */ /* 0x000fe8000fffe03f */
[C---:B-1----:R-:W-:Y:S01]  /*43c0*/  HMMA.16816.F32.BF16 R96, R84.reuse, R102, R96 ;  /* 0x000000665460723c */ /* 0x042fe20000041860 */
[----:B------:R-:W1:Y:S07]  /*43d0*/  LDSM.16.MT88.4 R100, [R5+0x1c00] ;  /* 0x001c00000564783b */ /* 0x000e6e0000004200 */
[----:B------:R-:W-:Y:S01]  /*43e0*/  HMMA.16816.F32.BF16 R108, R84, R106, R108 ;  /* 0x0000006a546c723c */ /* 0x000fe2000004186c */
[----:B------:R-:W-:Y:S11]  /*43f0*/  IADD3 R144, R144, -0x1, RZ ;  /* 0xffffffff90907810 */ /* 0x000ff60007ffe0ff */
[----:B------:R-:W-:Y:S04]  /*4400*/  @!UPT UIADD3 URZ, URZ, URZ, URZ ;  /* 0x0000003f3f3ff290 */ /* 0x000fe8000fffe03f */
[C---:B--2---:R-:W-:Y:S08]  /*4410*/  HMMA.16816.F32.BF16 R96, R88.reuse, R92, R96 ;  /* 0x0000005c5860723c */ /* 0x044ff00000041860 */
[----:B0-----:R-:W-:Y:S01]  /*4420*/  HMMA.16816.F32.BF16 R88, R88, R112, R108 ;  /* 0x000000705858723c */ /* 0x001fe2000004186c */
[----:B------:R-:W-:Y:S01]  /*4430*/  ISETP.NE.U32.AND P0, PT, R144, RZ, PT ;  /* 0x000000ff9000720c */ /* 0x000fe20003f05070 */
[----:B------:R-:W-:Y:S01]  /*4440*/  IMAD.MOV.U32 R167, RZ, RZ, c[0x0][0x188] ;  /* 0x00006200ffa77624 */ /* 0x000fe200078e00ff */
[----:B------:R-:W-:-:S02]  /*4450*/  UIADD3 UR7, UR7, -0x80, URZ ;  /* 0xffffff8007077890 */ /* 0x000fc4000fffe03f */
[----:B------:R-:W-:Y:S01]  /*4460*/  UIMAD.WIDE UR4, UR6, 0x2, UR4 ;  /* 0x00000002060478a5 */ /* 0x000fe2000f8e0204 */
[----:B------:R-:W-:-:S04]  /*4470*/  IMAD.SHL.U32 R167, R167, 0x80, RZ ;  /* 0x00000080a7a77824 */ /* 0x000fc800078e00ff */
[----:B------:R-:W-:-:S06]  /*4480*/  IMAD.WIDE R126, R167, 0x2, R126 ;  /* 0x00000002a77e7825 */ /* 0x000fcc00078e027e */
[C---:B-1----:R-:W-:Y:S08]  /*4490*/  HMMA.16816.F32.BF16 R108, R100.reuse, R94, R96 ;  /* 0x0000005e646c723c */ /* 0x042ff00000041860 */
[----:B------:R-:W-:Y:S01]  /*44a0*/  HMMA.16816.F32.BF16 R100, R100, R114, R88 ;  /* 0x000000726464723c */ /* 0x000fe20000041858 */
[----:B------:R-:W-:Y:S01]  /*44b0*/  @!P0 CALL.REL.NOINC `(.L_x_1) ;  /* 0x0000001000008944 */ /* 0x000fe20003c00000 */
[----:B------:R-:W-:Y:S06]  /*44c0*/  BRA `(.L_x_2) ;  /* 0xffffdc5000007947 */ /* 0x000fec000383ffff */
.L_x_1:
[----:B------:R-:W-:-:S06]  /*44d0*/  NOP ;  /* 0x0000000000007918 */ /* 0x000fcc0000000000 */
[----:B------:R-:W-:-:S15]  /*44e0*/  NOP ;  /* 0x0000000000007918 */ /* 0x000fde0000000000 */
[----:B------:R-:W-:-:S01]  /*44f0*/  NOP ;  /* 0x0000000000007918 */ /* 0x000fc20000000000 */
[----:B------:R-:W-:Y:S02]  /*4500*/  F2FP.BF16.PACK_AB R103, R103, R111 ;  /* 0x0000006f6767723e */ /* 0x000fe400000010ff */
[----:B------:R-:W-:-:S02]  /*4510*/  F2FP.BF16.PACK_AB R102, R102, R110 ;  /* 0x0000006e6666723e */ /* 0x000fc400000010ff */
[----:B------:R-:W-:Y:S02]  /*4520*/  F2FP.BF16.PACK_AB R101, R101, R109 ;  /* 0x0000006d6565723e */ /* 0x000fe400000010ff */
[----:B------:R-:W-:-:S07]  /*4530*/  F2FP.BF16.PACK_AB R100, R100, R108 ;  /* 0x0000006c6464723e */ /* 0x000fce00000010ff */
.L_x_0:
[----:B------:R-:W0:Y:S01]  /*4540*/  S2R R6, SR_TID.X ;  /* 0x0000000000067919 */ /* 0x000e220000002100 */
[C-C-:B------:R-:W-:Y:S02]  /*4550*/  LOP3.LUT R13, R2.reuse, 0xe, R0.reuse, 0xfe, !PT ;  /* 0x0000000e020d7812 */ /* 0x140fe400078efe00 */
[----:B------:R-:W-:Y:S01]  /*4560*/  LOP3.LUT R14, R2, 0xc, R0, 0xfe, !PT ;  /* 0x0000000c020e7812 */ /* 0x000fe200078efe00 */
[----:B------:R-:W-:Y:S02]  /*4570*/  BAR.SYNC.DEFER_BLOCKING 0x0 ;  /* 0x0000000000007b1d */ /* 0x000fe40000010000 */
[----:B------:R-:W-:Y:S02]  /*4580*/  IMAD R16, R13, c[0x0][0x198], RZ ;  /* 0x000066000d107a24 */ /* 0x000fe400078e02ff */
[----:B------:R-:W-:Y:S01]  /*4590*/  IMAD R15, R14, c[0x0][0x198], RZ ;  /* 0x000066000e0f7a24 */ /* 0x000fe200078e02ff */
[C---:B0-----:R-:W-:Y:S01]  /*45a0*/  LOP3.LUT R9, R6.reuse, 0x20, RZ, 0xc0, !PT ;  /* 0x0000002006097812 */ /* 0x041fe200078ec0ff */
[C---:B------:R-:W-:Y:S01]  /*45b0*/  IMAD.SHL.U32 R4, R6.reuse, 0x10, RZ ;  /* 0x0000001006047824 */ /* 0x040fe200078e00ff */
[----:B------:R-:W-:-:S02]  /*45c0*/  LOP3.LUT R5, R6, 0x1f, RZ, 0xc0, !PT ;  /* 0x0000001f06057812 */ /* 0x000fc400078ec0ff */
[----:B------:R-:W-:Y:S02]  /*45d0*/  ISETP.NE.U32.AND P0, PT, R9, RZ, PT ;  /* 0x000000ff0900720c */ /* 0x000fe40003f05070 */
[----:B------:R-:W-:Y:S02]  /*45e0*/  LOP3.LUT R8, R6, 0x18, RZ, 0xc0, !PT ;  /* 0x0000001806087812 */ /* 0x000fe400078ec0ff */
[----:B------:R-:W-:Y:S01]  /*45f0*/  LOP3.LUT R7, R4, 0x70, RZ, 0xc0, !PT ;  /* 0x0000007004077812 */ /* 0x000fe200078ec0ff */
[----:B------:R-:W-:Y:S01]  /*4600*/  IMAD.SHL.U32 R4, R5, 0x4, RZ ;  /* 0x0000000405047824 */ /* 0x000fe200078e00ff */
[----:B------:R-:W-:Y:S02]  /*4610*/  SEL R5, RZ, 0x208, !P0 ;  /* 0x00000208ff057807 */ /* 0x000fe40004000000 */
[----:B------:R-:W-:Y:S01]  /*4620*/  ISETP.GE.AND P0, PT, R3, c[0x0][0x178], PT ;  /* 0x00005e0003007a0c */ /* 0x000fe20003f06270 */
[----:B------:R-:W-:Y:S01]  /*4630*/  IMAD R7, R8, 0x20, R7 ;  /* 0x0000002008077824 */ /* 0x000fe200078e0207 */
[----:B------:R-:W-:-:S02]  /*4640*/  LOP3.LUT R6, R5, R4, RZ, 0x3c, !PT ;  /* 0x0000000405067212 */ /* 0x000fc400078e3cff */
[----:B------:R-:W-:Y:S01]  /*4650*/  LOP3.LUT R4, R2, R0, RZ, 0xfc, !PT ;  /* 0x0000000002047212 */ /* 0x000fe200078efcff */
[----:B------:R-:W-:Y:S01]  /*4660*/  IMAD R5, R9, 0x4, R7 ;  /* 0x0000000409057824 */ /* 0x000fe200078e0207 */
[----:B------:R-:W-:Y:S01]  /*4670*/  LOP3.LUT R7, R6, 0x4, RZ, 0x3c, !PT ;  /* 0x0000000406077812 */ /* 0x000fe200078e3cff */
[----:B------:R-:W-:Y:S01]  /*4680*/  STS [R6], R100 ;  /* 0x0000006406007388 */ /* 0x000fe20000000800 */
[----:B------:R-:W-:Y:S02]  /*4690*/  ISETP.LT.AND P1, PT, R4, c[0x0][0x17c], !P0 ;  /* 0x00005f0004007a0c */ /* 0x000fe40004721270 */
[----:B------:R-:W-:Y:S01]  /*46a0*/  LEA.HI R8, R8, R5, RZ, 0x1f ;  /* 0x0000000508087211 */ /* 0x000fe200078ff8ff */
[----:B------:R-:W-:Y:S01]  /*46b0*/  STS [R6+0x80], R101 ;  /* 0x0000806506007388 */ /* 0x000fe20000000800 */
[----:B------:R-:W-:Y:S01]  /*46c0*/  IMAD R5, R3, c[0x0][0x194], RZ ;  /* 0x0000650003057a24 */ /* 0x000fe200078e02ff */
[----:B------:R-:W-:Y:S02]  /*46d0*/  LOP3.LUT R3, R2, 0x2, R0, 0xfe, !PT ;  /* 0x0000000202037812 */ /* 0x000fe400078efe00 */
[----:B------:R-:W-:Y:S01]  /*46e0*/  STS [R7+0x100], R102 ;  /* 0x0001006607007388 */ /* 0x000fe20000000800 */
[----:B------:R-:W-:-:S02]  /*46f0*/  LOP3.LUT R9, R8, 0x4, RZ, 0x3c, !PT ;  /* 0x0000000408097812 */ /* 0x000fc400078e3cff */
[C---:B------:R-:W-:Y:S01]  /*4700*/  LOP3.LUT R10, R8.reuse, 0x8, RZ, 0x3c, !PT ;  /* 0x00000008080a7812 */ /* 0x040fe200078e3cff */
[----:B------:R0:W-:Y:S01]  /*4710*/  STS [R7+0x180], R103 ;  /* 0x0001806707007388 */ /* 0x0001e20000000800 */
[----:B------:R-:W-:-:S03]  /*4720*/  LOP3.LUT R11, R8, 0xc, RZ, 0x3c, !PT ;  /* 0x0000000c080b7812 */ /* 0x000fc600078e3cff */
[----:B------:R-:W-:Y:S01]  /*4730*/  BAR.SYNC.DEFER_BLOCKING 0x0 ;  /* 0x0000000000007b1d */ /* 0x000fe20000010000 */
[----:B------:R-:W-:Y:S02]  /*4740*/  LEA R25, P2, R5, c[0x0][0x170], 0x1 ;  /* 0x00005c0005197a11 */ /* 0x000fe400078408ff */
[----:B------:R-:W-:Y:S02]  /*4750*/  ISETP.LT.AND P4, PT, R3, c[0x0][0x17c], !P0 ;  /* 0x00005f0003007a0c */ /* 0x000fe40004781270 */
[----:B------:R-:W-:Y:S01]  /*4760*/  LEA.HI.X.SX32 R27, R5, c[0x0][0x174], 0x1, P2 ;  /* 0x00005d00051b7a11 */ /* 0x000fe200010f0eff */
[----:B0-----:R-:W-:-:S05]  /*4770*/  IMAD R7, R4, c[0x0][0x198], RZ ;  /* 0x0000660004077a24 */ /* 0x001fca00078e02ff */
[----:B------:R-:W-:-:S04]  /*4780*/  LEA R4, P2, R7, R25, 0x1 ;  /* 0x0000001907047211 */ /* 0x000fc800078408ff */
[----:B------:R-:W-:Y:S01]  /*4790*/  LEA.HI.X.SX32 R5, R7, R27, 0x1, P2 ;  /* 0x0000001b07057211 */ /* 0x000fe200010f0eff */
[----:B------:R0:W1:Y:S04]  /*47a0*/  LDS R17, [R8] ;  /* 0x0000000008117984 */ /* 0x0000680000000800 */
[----:B------:R2:W3:Y:S04]  /*47b0*/  LDS R19, [R9] ;  /* 0x0000000009137984 */ /* 0x0004e80000000800 */
[----:B------:R-:W4:Y:S01]  /*47c0*/  LDS R21, [R10] ;  /* 0x000000000a157984 */ /* 0x000f220000000800 */
[----:B0-----:R-:W-:Y:S01]  /*47d0*/  IMAD R8, R3, c[0x0][0x198], RZ ;  /* 0x0000660003087a24 */ /* 0x001fe200078e02ff */
[----:B------:R-:W-:-:S02]  /*47e0*/  LOP3.LUT R3, R2, 0x8, R0, 0xfe, !PT ;  /* 0x0000000802037812 */ /* 0x000fc400078efe00 */
[----:B------:R0:W5:Y:S01]  /*47f0*/  LDS R23, [R11] ;  /* 0x000000000b177984 */ /* 0x0001620000000800 */
[----:B--2---:R-:W-:Y:S02]  /*4800*/  LOP3.LUT R9, R2, 0xa, R0, 0xfe, !PT ;  /* 0x0000000a02097812 */ /* 0x004fe400078efe00 */
[----:B------:R-:W-:-:S03]  /*4810*/  LEA R6, P3, R8, R25, 0x1 ;  /* 0x0000001908067211 */ /* 0x000fc600078608ff */
[----:B------:R-:W-:Y:S01]  /*4820*/  IMAD R12, R9, c[0x0][0x198], RZ ;  /* 0x00006600090c7a24 */ /* 0x000fe200078e02ff */
[----:B------:R-:W-:Y:S01]  /*4830*/  LEA.HI.X.SX32 R7, R8, R27, 0x1, P3 ;  /* 0x0000001b08077211 */ /* 0x000fe200018f0eff */
[C---:B0-----:R-:W-:Y:S01]  /*4840*/  IMAD R11, R3.reuse, c[0x0][0x198], RZ ;  /* 0x00006600030b7a24 */ /* 0x041fe200078e02ff */
[C-C-:B------:R-:W-:Y:S02]  /*4850*/  LOP3.LUT R8, R2.reuse, 0x6, R0.reuse, 0xfe, !PT ;  /* 0x0000000602087812 */ /* 0x140fe400078efe00 */
[----:B------:R-:W-:Y:S02]  /*4860*/  LOP3.LUT R0, R2, 0x4, R0, 0xfe, !PT ;  /* 0x0000000402007812 */ /* 0x000fe400078efe00 */
[----:B------:R-:W-:Y:S01]  /*4870*/  ISETP.LT.AND P3, PT, R3, c[0x0][0x17c], !P0 ;  /* 0x00005f0003007a0c */ /* 0x000fe20004761270 */
[----:B------:R-:W-:Y:S01]  /*4880*/  IMAD R10, R8, c[0x0][0x198], RZ ;  /* 0x00006600080a7a24 */ /* 0x000fe200078e02ff */
[C---:B------:R-:W-:Y:S01]  /*4890*/  ISETP.LT.AND P5, PT, R0.reuse, c[0x0][0x17c], !P0 ;  /* 0x00005f0000007a0c */ /* 0x040fe200047a1270 */
[----:B------:R-:W-:-:S05]  /*48a0*/  IMAD R0, R0, c[0x0][0x198], RZ ;  /* 0x0000660000007a24 */ /* 0x000fca00078e02ff */
[----:B------:R-:W-:-:S04]  /*48b0*/  LEA R2, P6, R0, R25, 0x1 ;  /* 0x0000001900027211 */ /* 0x000fc800078c08ff */
[----:B------:R-:W-:Y:S01]  /*48c0*/  LEA.HI.X.SX32 R3, R0, R27, 0x1, P6 ;  /* 0x0000001b00037211 */ /* 0x000fe200030f0eff */
[----:B-1----:R0:W-:Y:S04]  /*48d0*/  @P1 STG.E.U16 [R4.64], R17 ;  /* 0x0000001104001986 */ /* 0x0021e8000c101508 */
[----:B---3--:R1:W-:Y:S01]  /*48e0*/  @P4 STG.E.U16 [R6.64], R19 ;  /* 0x0000001306004986 */ /* 0x0083e2000c101508 */
[----:B------:R-:W-:Y:S02]  /*48f0*/  ISETP.LT.AND P4, PT, R8, c[0x0][0x17c], !P0 ;  /* 0x00005f0008007a0c */ /* 0x000fe40004781270 */
[-C--:B------:R-:W-:Y:S01]  /*4900*/  LEA R8, P6, R12, R25.reuse, 0x1 ;  /* 0x000000190c087211 */ /* 0x080fe200078c08ff */
[----:B----4-:R2:W-:Y:S01]  /*4910*/  @P5 STG.E.U16 [R2.64], R21 ;  /* 0x0000001502005986 */ /* 0x0105e2000c101508 */
[----:B0-----:R-:W-:-:S02]  /*4920*/  LEA R4, P1, R10, R25, 0x1 ;  /* 0x000000190a047211 */ /* 0x001fc400078208ff */
[----:B-1----:R-:W-:Y:S02]  /*4930*/  LEA R6, P2, R11, R25, 0x1 ;  /* 0x000000190b067211 */ /* 0x002fe400078408ff */
[----:B------:R-:W-:Y:S02]  /*4940*/  LEA.HI.X.SX32 R5, R10, R27, 0x1, P1 ;  /* 0x0000001b0a057211 */ /* 0x000fe400008f0eff */
[----:B------:R-:W-:Y:S02]  /*4950*/  LEA R10, P1, R15, R25, 0x1 ;  /* 0x000000190f0a7211 */ /* 0x000fe400078208ff */
[-C--:B------:R-:W-:Y:S01]  /*4960*/  LEA.HI.X.SX32 R7, R11, R27.reuse, 0x1, P2 ;  /* 0x0000001b0b077211 */ /* 0x080fe200010f0eff */
[----:B-----5:R0:W-:Y:S01]  /*4970*/  @P4 STG.E.U16 [R4.64], R23 ;  /* 0x0000001704004986 */ /* 0x0201e2000c101508 */
[----:B------:R-:W-:Y:S02]  /*4980*/  ISETP.LT.AND P2, PT, R9, c[0x0][0x17c], !P0 ;  /* 0x00005f0009007a0c */ /* 0x000fe40004741270 */
[----:B------:R-:W-:-:S02]  /*4990*/  LEA.HI.X.SX32 R11, R15, R27, 0x1, P1 ;  /* 0x0000001b0f0b7211 */ /* 0x000fc400008f0eff */
[----:B------:R-:W-:Y:S02]  /*49a0*/  ISETP.LT.AND P1, PT, R14, c[0x0][0x17c], !P0 ;  /* 0x00005f000e007a0c */ /* 0x000fe40004721270 */
[----:B------:R-:W-:Y:S02]  /*49b0*/  ISETP.LT.AND P0, PT, R13, c[0x0][0x17c], !P0 ;  /* 0x00005f000d007a0c */ /* 0x000fe40004701270 */
[----:B--2---:R-:W-:Y:S02]  /*49c0*/  PRMT R3, R17, 0x7632, R3 ;  /* 0x0000763211037816 */ /* 0x004fe40000000003 */
[----:B------:R-:W-:Y:S02]  /*49d0*/  LEA.HI.X.SX32 R9, R12, R27, 0x1, P6 ;  /* 0x0000001b0c097211 */ /* 0x000fe400030f0eff */
[----:B------:R-:W-:Y:S01]  /*49e0*/  PRMT R19, R19, 0x7632, R19 ;  /* 0x0000763213137816 */ /* 0x000fe20000000013 */
[----:B------:R1:W-:Y:S01]  /*49f0*/  @P3 STG.E.U16 [R6.64], R3 ;  /* 0x0000000306003986 */ /* 0x0003e2000c101508 */
[----:B0-----:R-:W-:-:S02]  /*4a00*/  PRMT R5, R21, 0x7632, R5 ;  /* 0x0000763215057816 */ /* 0x001fc40000000005 */
[C---:B------:R-:W-:Y:S01]  /*4a10*/  LEA R12, P6, R16.reuse, R25, 0x1 ;  /* 0x00000019100c7211 */ /* 0x040fe200078c08ff */
[----:B------:R1:W-:Y:S03]  /*4a20*/  @P2 STG.E.U16 [R8.64], R19 ;  /* 0x0000001308002986 */ /* 0x0003e6000c101508 */
[----:B------:R-:W-:Y:S01]  /*4a30*/  LEA.HI.X.SX32 R13, R16, R27, 0x1, P6 ;  /* 0x0000001b100d7211 */ /* 0x000fe200030f0eff */
[----:B------:R1:W-:Y:S01]  /*4a40*/  @P1 STG.E.U16 [R10.64], R5 ;  /* 0x000000050a001986 */ /* 0x0003e2000c101508 */
[----:B------:R-:W-:Y:S07]  /*4a50*/  @!P0 EXIT ;  /* 0x000000000000894d */ /* 0x000fee0003800000 */
[----:B-1----:R-:W-:-:S05]  /*4a60*/  PRMT R6, R23, 0x7632, R6 ;  /* 0x0000763217067816 */ /* 0x002fca0000000006 */
[----:B------:R-:W-:Y:S01]  /*4a70*/  STG.E.U16 [R12.64], R6 ;  /* 0x000000060c007986 */ /* 0x000fe2000c101508 */
[----:B------:R-:W-:Y:S05]  /*4a80*/  EXIT ;  /* 0x000000000000794d */ /* 0x000fea0003800000 */
.L_x_3:
[----:B------:R-:W-:-:S00]  /*4a90*/  BRA `(.L_x_3) ;  /* 0xfffffff000007947 */ /* 0x000fc0000383ffff */
[----:B------:R-:W-:-:S00]  /*4aa0*/  NOP ;  /* 0x0000000000007918 */ /* 0x000fc00000000000 */
        /* <DEDUP_REMOVED lines=13> */
.L_x_4:


//--------------------- .nv.shared.matmul_kernel  --------------------------
	.section	.nv.shared.matmul_kernel,"aw",@nobits
	.sectionflags	@""
	.align	16
